//
// Generated by NVIDIA NVVM Compiler
//
// Compiler Build ID: CL-36424714
// Cuda compilation tools, release 13.0, V13.0.88
// Based on NVVM 20.0.0
//

.version 9.0
.target sm_100
.address_size 64

	// .globl	_Z22relu_derivative_kernelPKfPfi

.visible .entry _Z22relu_derivative_kernelPKfPfi(
	.param .u64 .ptr .align 1 _Z22relu_derivative_kernelPKfPfi_param_0,
	.param .u64 .ptr .align 1 _Z22relu_derivative_kernelPKfPfi_param_1,
	.param .u32 _Z22relu_derivative_kernelPKfPfi_param_2
)
{
	.reg .pred 	%p<3>;
	.reg .b32 	%r<6>;
	.reg .b32 	%f<3>;
	.reg .b64 	%rd<8>;

	ld.param.u64 	%rd1, [_Z22relu_derivative_kernelPKfPfi_param_0];
	ld.param.u64 	%rd2, [_Z22relu_derivative_kernelPKfPfi_param_1];
	ld.param.u32 	%r2, [_Z22relu_derivative_kernelPKfPfi_param_2];
	mov.u32 	%r3, %ctaid.x;
	mov.u32 	%r4, %ntid.x;
	mov.u32 	%r5, %tid.x;
	mad.lo.s32 	%r1, %r3, %r4, %r5;
	setp.ge.s32 	%p1, %r1, %r2;
	@%p1 bra 	$L__BB0_2;
	cvta.to.global.u64 	%rd3, %rd1;
	cvta.to.global.u64 	%rd4, %rd2;
	mul.wide.s32 	%rd5, %r1, 4;
	add.s64 	%rd6, %rd3, %rd5;
	ld.global.f32 	%f1, [%rd6];
	setp.gt.f32 	%p2, %f1, 0f00000000;
	selp.f32 	%f2, 0f3F800000, 0f00000000, %p2;
	add.s64 	%rd7, %rd4, %rd5;
	st.global.f32 	[%rd7], %f2;
$L__BB0_2:
	ret;

}
	// .globl	_Z29output_layer_gradients_kernelPKfPKiPfii
.visible .entry _Z29output_layer_gradients_kernelPKfPKiPfii(
	.param .u64 .ptr .align 1 _Z29output_layer_gradients_kernelPKfPKiPfii_param_0,
	.param .u64 .ptr .align 1 _Z29output_layer_gradients_kernelPKfPKiPfii_param_1,
	.param .u64 .ptr .align 1 _Z29output_layer_gradients_kernelPKfPKiPfii_param_2,
	.param .u32 _Z29output_layer_gradients_kernelPKfPKiPfii_param_3,
	.param .u32 _Z29output_layer_gradients_kernelPKfPKiPfii_param_4
)
{
	.reg .pred 	%p<3>;
	.reg .b32 	%r<11>;
	.reg .b32 	%f<4>;
	.reg .b64 	%rd<12>;

	ld.param.u64 	%rd1, [_Z29output_layer_gradients_kernelPKfPKiPfii_param_0];
	ld.param.u64 	%rd2, [_Z29output_layer_gradients_kernelPKfPKiPfii_param_1];
	ld.param.u64 	%rd3, [_Z29output_layer_gradients_kernelPKfPKiPfii_param_2];
	ld.param.u32 	%r3, [_Z29output_layer_gradients_kernelPKfPKiPfii_param_3];
	ld.param.u32 	%r2, [_Z29output_layer_gradients_kernelPKfPKiPfii_param_4];
	mov.u32 	%r4, %ctaid.x;
	mov.u32 	%r5, %ntid.x;
	mov.u32 	%r6, %tid.x;
	mad.lo.s32 	%r1, %r4, %r5, %r6;
	setp.ge.s32 	%p1, %r1, %r3;
	@%p1 bra 	$L__BB1_2;
	cvta.to.global.u64 	%rd4, %rd2;
	cvta.to.global.u64 	%rd5, %rd1;
	cvta.to.global.u64 	%rd6, %rd3;
	div.s32 	%r7, %r1, %r2;
	mul.wide.s32 	%rd7, %r7, 4;
	add.s64 	%rd8, %rd4, %rd7;
	ld.global.u32 	%r8, [%rd8];
	mul.wide.s32 	%rd9, %r1, 4;
	add.s64 	%rd10, %rd5, %rd9;
	ld.global.f32 	%f1, [%rd10];
	mul.lo.s32 	%r9, %r7, %r2;
	sub.s32 	%r10, %r1, %r9;
	setp.eq.s32 	%p2, %r10, %r8;
	selp.f32 	%f2, 0f3F800000, 0f00000000, %p2;
	sub.f32 	%f3, %f1, %f2;
	add.s64 	%rd11, %rd6, %rd9;
	st.global.f32 	[%rd11], %f3;
$L__BB1_2:
	ret;

}
	// .globl	_Z29hidden_layer_gradients_kernelPKfS0_Pfiii
.visible .entry _Z29hidden_layer_gradients_kernelPKfS0_Pfiii(
	.param .u64 .ptr .align 1 _Z29hidden_layer_gradients_kernelPKfS0_Pfiii_param_0,
	.param .u64 .ptr .align 1 _Z29hidden_layer_gradients_kernelPKfS0_Pfiii_param_1,
	.param .u64 .ptr .align 1 _Z29hidden_layer_gradients_kernelPKfS0_Pfiii_param_2,
	.param .u32 _Z29hidden_layer_gradients_kernelPKfS0_Pfiii_param_3,
	.param .u32 _Z29hidden_layer_gradients_kernelPKfS0_Pfiii_param_4,
	.param .u32 _Z29hidden_layer_gradients_kernelPKfS0_Pfiii_param_5
)
{
	.reg .pred 	%p<11>;
	.reg .b32 	%r<53>;
	.reg .b32 	%f<112>;
	.reg .b64 	%rd<27>;

	ld.param.u64 	%rd6, [_Z29hidden_layer_gradients_kernelPKfS0_Pfiii_param_0];
	ld.param.u64 	%rd7, [_Z29hidden_layer_gradients_kernelPKfS0_Pfiii_param_1];
	ld.param.u64 	%rd5, [_Z29hidden_layer_gradients_kernelPKfS0_Pfiii_param_2];
	ld.param.u32 	%r29, [_Z29hidden_layer_gradients_kernelPKfS0_Pfiii_param_3];
	ld.param.u32 	%r30, [_Z29hidden_layer_gradients_kernelPKfS0_Pfiii_param_4];
	ld.param.u32 	%r31, [_Z29hidden_layer_gradients_kernelPKfS0_Pfiii_param_5];
	cvta.to.global.u64 	%rd1, %rd7;
	cvta.to.global.u64 	%rd2, %rd6;
	mov.u32 	%r32, %ctaid.x;
	mov.u32 	%r33, %ntid.x;
	mov.u32 	%r34, %tid.x;
	mad.lo.s32 	%r1, %r32, %r33, %r34;
	mul.lo.s32 	%r35, %r31, %r29;
	setp.ge.s32 	%p1, %r1, %r35;
	@%p1 bra 	$L__BB2_15;
	setp.lt.s32 	%p2, %r30, 1;
	mov.f32 	%f111, 0f00000000;
	@%p2 bra 	$L__BB2_14;
	div.s32 	%r37, %r1, %r29;
	mul.lo.s32 	%r2, %r37, %r30;
	mul.lo.s32 	%r38, %r37, %r29;
	sub.s32 	%r39, %r1, %r38;
	mul.lo.s32 	%r3, %r39, %r30;
	and.b32  	%r4, %r30, 15;
	setp.lt.u32 	%p3, %r30, 16;
	mov.f32 	%f111, 0f00000000;
	mov.b32 	%r48, 0;
	@%p3 bra 	$L__BB2_5;
	and.b32  	%r48, %r30, 2147483632;
	neg.s32 	%r46, %r48;
	add.s64 	%rd3, %rd2, 32;
	add.s64 	%rd4, %rd1, 32;
	mov.f32 	%f111, 0f00000000;
	mov.u32 	%r44, %r3;
	mov.u32 	%r45, %r2;
$L__BB2_4:
	.pragma "nounroll";
	mul.wide.s32 	%rd8, %r45, 4;
	add.s64 	%rd9, %rd3, %rd8;
	mul.wide.s32 	%rd10, %r44, 4;
	add.s64 	%rd11, %rd4, %rd10;
	ld.global.f32 	%f18, [%rd9+-32];
	ld.global.f32 	%f19, [%rd11+-32];
	fma.rn.f32 	%f20, %f18, %f19, %f111;
	ld.global.f32 	%f21, [%rd9+-28];
	ld.global.f32 	%f22, [%rd11+-28];
	fma.rn.f32 	%f23, %f21, %f22, %f20;
	ld.global.f32 	%f24, [%rd9+-24];
	ld.global.f32 	%f25, [%rd11+-24];
	fma.rn.f32 	%f26, %f24, %f25, %f23;
	ld.global.f32 	%f27, [%rd9+-20];
	ld.global.f32 	%f28, [%rd11+-20];
	fma.rn.f32 	%f29, %f27, %f28, %f26;
	ld.global.f32 	%f30, [%rd9+-16];
	ld.global.f32 	%f31, [%rd11+-16];
	fma.rn.f32 	%f32, %f30, %f31, %f29;
	ld.global.f32 	%f33, [%rd9+-12];
	ld.global.f32 	%f34, [%rd11+-12];
	fma.rn.f32 	%f35, %f33, %f34, %f32;
	ld.global.f32 	%f36, [%rd9+-8];
	ld.global.f32 	%f37, [%rd11+-8];
	fma.rn.f32 	%f38, %f36, %f37, %f35;
	ld.global.f32 	%f39, [%rd9+-4];
	ld.global.f32 	%f40, [%rd11+-4];
	fma.rn.f32 	%f41, %f39, %f40, %f38;
	ld.global.f32 	%f42, [%rd9];
	ld.global.f32 	%f43, [%rd11];
	fma.rn.f32 	%f44, %f42, %f43, %f41;
	ld.global.f32 	%f45, [%rd9+4];
	ld.global.f32 	%f46, [%rd11+4];
	fma.rn.f32 	%f47, %f45, %f46, %f44;
	ld.global.f32 	%f48, [%rd9+8];
	ld.global.f32 	%f49, [%rd11+8];
	fma.rn.f32 	%f50, %f48, %f49, %f47;
	ld.global.f32 	%f51, [%rd9+12];
	ld.global.f32 	%f52, [%rd11+12];
	fma.rn.f32 	%f53, %f51, %f52, %f50;
	ld.global.f32 	%f54, [%rd9+16];
	ld.global.f32 	%f55, [%rd11+16];
	fma.rn.f32 	%f56, %f54, %f55, %f53;
	ld.global.f32 	%f57, [%rd9+20];
	ld.global.f32 	%f58, [%rd11+20];
	fma.rn.f32 	%f59, %f57, %f58, %f56;
	ld.global.f32 	%f60, [%rd9+24];
	ld.global.f32 	%f61, [%rd11+24];
	fma.rn.f32 	%f62, %f60, %f61, %f59;
	ld.global.f32 	%f63, [%rd9+28];
	ld.global.f32 	%f64, [%rd11+28];
	fma.rn.f32 	%f111, %f63, %f64, %f62;
	add.s32 	%r46, %r46, 16;
	add.s32 	%r45, %r45, 16;
	add.s32 	%r44, %r44, 16;
	setp.ne.s32 	%p4, %r46, 0;
	@%p4 bra 	$L__BB2_4;
$L__BB2_5:
	setp.eq.s32 	%p5, %r4, 0;
	@%p5 bra 	$L__BB2_14;
	and.b32  	%r14, %r30, 7;
	setp.lt.u32 	%p6, %r4, 8;
	@%p6 bra 	$L__BB2_8;
	add.s32 	%r40, %r48, %r2;
	mul.wide.s32 	%rd12, %r40, 4;
	add.s64 	%rd13, %rd2, %rd12;
	ld.global.f32 	%f66, [%rd13];
	add.s32 	%r41, %r48, %r3;
	mul.wide.s32 	%rd14, %r41, 4;
	add.s64 	%rd15, %rd1, %rd14;
	ld.global.f32 	%f67, [%rd15];
	fma.rn.f32 	%f68, %f66, %f67, %f111;
	ld.global.f32 	%f69, [%rd13+4];
	ld.global.f32 	%f70, [%rd15+4];
	fma.rn.f32 	%f71, %f69, %f70, %f68;
	ld.global.f32 	%f72, [%rd13+8];
	ld.global.f32 	%f73, [%rd15+8];
	fma.rn.f32 	%f74, %f72, %f73, %f71;
	ld.global.f32 	%f75, [%rd13+12];
	ld.global.f32 	%f76, [%rd15+12];
	fma.rn.f32 	%f77, %f75, %f76, %f74;
	ld.global.f32 	%f78, [%rd13+16];
	ld.global.f32 	%f79, [%rd15+16];
	fma.rn.f32 	%f80, %f78, %f79, %f77;
	ld.global.f32 	%f81, [%rd13+20];
	ld.global.f32 	%f82, [%rd15+20];
	fma.rn.f32 	%f83, %f81, %f82, %f80;
	ld.global.f32 	%f84, [%rd13+24];
	ld.global.f32 	%f85, [%rd15+24];
	fma.rn.f32 	%f86, %f84, %f85, %f83;
	ld.global.f32 	%f87, [%rd13+28];
	ld.global.f32 	%f88, [%rd15+28];
	fma.rn.f32 	%f111, %f87, %f88, %f86;
	add.s32 	%r48, %r48, 8;
$L__BB2_8:
	setp.eq.s32 	%p7, %r14, 0;
	@%p7 bra 	$L__BB2_14;
	and.b32  	%r17, %r30, 3;
	setp.lt.u32 	%p8, %r14, 4;
	@%p8 bra 	$L__BB2_11;
	add.s32 	%r42, %r48, %r2;
	mul.wide.s32 	%rd16, %r42, 4;
	add.s64 	%rd17, %rd2, %rd16;
	ld.global.f32 	%f90, [%rd17];
	add.s32 	%r43, %r48, %r3;
	mul.wide.s32 	%rd18, %r43, 4;
	add.s64 	%rd19, %rd1, %rd18;
	ld.global.f32 	%f91, [%rd19];
	fma.rn.f32 	%f92, %f90, %f91, %f111;
	ld.global.f32 	%f93, [%rd17+4];
	ld.global.f32 	%f94, [%rd19+4];
	fma.rn.f32 	%f95, %f93, %f94, %f92;
	ld.global.f32 	%f96, [%rd17+8];
	ld.global.f32 	%f97, [%rd19+8];
	fma.rn.f32 	%f98, %f96, %f97, %f95;
	ld.global.f32 	%f99, [%rd17+12];
	ld.global.f32 	%f100, [%rd19+12];
	fma.rn.f32 	%f111, %f99, %f100, %f98;
	add.s32 	%r48, %r48, 4;
$L__BB2_11:
	setp.eq.s32 	%p9, %r17, 0;
	@%p9 bra 	$L__BB2_14;
	add.s32 	%r52, %r48, %r3;
	add.s32 	%r51, %r48, %r2;
	neg.s32 	%r50, %r17;
$L__BB2_13:
	.pragma "nounroll";
	mul.wide.s32 	%rd20, %r52, 4;
	add.s64 	%rd21, %rd1, %rd20;
	mul.wide.s32 	%rd22, %r51, 4;
	add.s64 	%rd23, %rd2, %rd22;
	ld.global.f32 	%f101, [%rd23];
	ld.global.f32 	%f102, [%rd21];
	fma.rn.f32 	%f111, %f101, %f102, %f111;
	add.s32 	%r52, %r52, 1;
	add.s32 	%r51, %r51, 1;
	add.s32 	%r50, %r50, 1;
	setp.ne.s32 	%p10, %r50, 0;
	@%p10 bra 	$L__BB2_13;
$L__BB2_14:
	cvta.to.global.u64 	%rd24, %rd5;
	mul.wide.s32 	%rd25, %r1, 4;
	add.s64 	%rd26, %rd24, %rd25;
	st.global.f32 	[%rd26], %f111;
$L__BB2_15:
	ret;

}
	// .globl	_Z24compute_gradients_kernelPKfS0_PfS1_iii
.visible .entry _Z24compute_gradients_kernelPKfS0_PfS1_iii(
	.param .u64 .ptr .align 1 _Z24compute_gradients_kernelPKfS0_PfS1_iii_param_0,
	.param .u64 .ptr .align 1 _Z24compute_gradients_kernelPKfS0_PfS1_iii_param_1,
	.param .u64 .ptr .align 1 _Z24compute_gradients_kernelPKfS0_PfS1_iii_param_2,
	.param .u64 .ptr .align 1 _Z24compute_gradients_kernelPKfS0_PfS1_iii_param_3,
	.param .u32 _Z24compute_gradients_kernelPKfS0_PfS1_iii_param_4,
	.param .u32 _Z24compute_gradients_kernelPKfS0_PfS1_iii_param_5,
	.param .u32 _Z24compute_gradients_kernelPKfS0_PfS1_iii_param_6
)
{
	.reg .pred 	%p<30>;
	.reg .b32 	%r<134>;
	.reg .b32 	%f<149>;
	.reg .b64 	%rd<128>;

	ld.param.u64 	%rd8, [_Z24compute_gradients_kernelPKfS0_PfS1_iii_param_0];
	ld.param.u64 	%rd9, [_Z24compute_gradients_kernelPKfS0_PfS1_iii_param_1];
	ld.param.u64 	%rd10, [_Z24compute_gradients_kernelPKfS0_PfS1_iii_param_2];
	ld.param.u32 	%r74, [_Z24compute_gradients_kernelPKfS0_PfS1_iii_param_4];
	ld.param.u32 	%r75, [_Z24compute_gradients_kernelPKfS0_PfS1_iii_param_5];
	ld.param.u32 	%r76, [_Z24compute_gradients_kernelPKfS0_PfS1_iii_param_6];
	cvta.to.global.u64 	%rd1, %rd8;
	cvta.to.global.u64 	%rd2, %rd10;
	cvta.to.global.u64 	%rd3, %rd9;
	mov.u32 	%r77, %ctaid.x;
	mov.u32 	%r78, %ntid.x;
	mov.u32 	%r79, %tid.x;
	mad.lo.s32 	%r1, %r77, %r78, %r79;
	setp.ge.s32 	%p1, %r1, %r76;
	@%p1 bra 	$L__BB3_41;
	setp.lt.s32 	%p2, %r74, 1;
	@%p2 bra 	$L__BB3_27;
	setp.lt.s32 	%p3, %r75, 1;
	@%p3 bra 	$L__BB3_16;
	and.b32  	%r2, %r75, 7;
	and.b32  	%r3, %r75, 3;
	and.b32  	%r4, %r75, 2147483640;
	neg.s32 	%r5, %r4;
	shl.b32 	%r6, %r76, 3;
	shl.b32 	%r7, %r74, 3;
	shl.b32 	%r8, %r74, 1;
	mul.lo.s32 	%r9, %r74, 5;
	mul.lo.s32 	%r10, %r74, 6;
	mov.b32 	%r110, 0;
	mul.wide.s32 	%rd79, %r76, 4;
	mul.wide.u32 	%rd58, %r7, 4;
$L__BB3_4:
	setp.lt.u32 	%p12, %r75, 8;
	mov.f32 	%f139, 0f00000000;
	mov.b32 	%r121, 0;
	@%p12 bra 	$L__BB3_7;
	add.s32 	%r117, %r74, %r110;
	add.s32 	%r116, %r8, %r110;
	mad.lo.s32 	%r115, %r74, 3, %r110;
	shl.b32 	%r93, %r74, 2;
	add.s32 	%r114, %r93, %r110;
	add.s32 	%r113, %r9, %r110;
	add.s32 	%r112, %r10, %r110;
	mad.lo.s32 	%r111, %r74, 7, %r110;
	mul.wide.u32 	%rd33, %r110, 4;
	add.s64 	%rd127, %rd1, %rd33;
	mov.f32 	%f139, 0f00000000;
	mov.u32 	%r118, %r1;
	mov.u32 	%r119, %r5;
$L__BB3_6:
	.pragma "nounroll";
	ld.global.f32 	%f29, [%rd127];
	mul.wide.s32 	%rd34, %r118, 4;
	add.s64 	%rd35, %rd3, %rd34;
	ld.global.f32 	%f30, [%rd35];
	fma.rn.f32 	%f31, %f29, %f30, %f139;
	mul.wide.u32 	%rd36, %r117, 4;
	add.s64 	%rd37, %rd1, %rd36;
	ld.global.f32 	%f32, [%rd37];
	add.s64 	%rd39, %rd35, %rd79;
	ld.global.f32 	%f33, [%rd39];
	fma.rn.f32 	%f34, %f32, %f33, %f31;
	mul.wide.u32 	%rd40, %r116, 4;
	add.s64 	%rd41, %rd1, %rd40;
	ld.global.f32 	%f35, [%rd41];
	add.s64 	%rd42, %rd39, %rd79;
	ld.global.f32 	%f36, [%rd42];
	fma.rn.f32 	%f37, %f35, %f36, %f34;
	mul.wide.u32 	%rd43, %r115, 4;
	add.s64 	%rd44, %rd1, %rd43;
	ld.global.f32 	%f38, [%rd44];
	add.s64 	%rd45, %rd42, %rd79;
	ld.global.f32 	%f39, [%rd45];
	fma.rn.f32 	%f40, %f38, %f39, %f37;
	mul.wide.u32 	%rd46, %r114, 4;
	add.s64 	%rd47, %rd1, %rd46;
	ld.global.f32 	%f41, [%rd47];
	add.s64 	%rd48, %rd45, %rd79;
	ld.global.f32 	%f42, [%rd48];
	fma.rn.f32 	%f43, %f41, %f42, %f40;
	mul.wide.u32 	%rd49, %r113, 4;
	add.s64 	%rd50, %rd1, %rd49;
	ld.global.f32 	%f44, [%rd50];
	add.s64 	%rd51, %rd48, %rd79;
	ld.global.f32 	%f45, [%rd51];
	fma.rn.f32 	%f46, %f44, %f45, %f43;
	mul.wide.u32 	%rd52, %r112, 4;
	add.s64 	%rd53, %rd1, %rd52;
	ld.global.f32 	%f47, [%rd53];
	add.s64 	%rd54, %rd51, %rd79;
	ld.global.f32 	%f48, [%rd54];
	fma.rn.f32 	%f49, %f47, %f48, %f46;
	mul.wide.u32 	%rd55, %r111, 4;
	add.s64 	%rd56, %rd1, %rd55;
	ld.global.f32 	%f50, [%rd56];
	add.s64 	%rd57, %rd54, %rd79;
	ld.global.f32 	%f51, [%rd57];
	fma.rn.f32 	%f139, %f50, %f51, %f49;
	add.s32 	%r119, %r119, 8;
	add.s32 	%r118, %r118, %r6;
	add.s32 	%r117, %r117, %r7;
	add.s32 	%r116, %r116, %r7;
	add.s32 	%r115, %r115, %r7;
	add.s32 	%r114, %r114, %r7;
	add.s32 	%r113, %r113, %r7;
	add.s32 	%r112, %r112, %r7;
	add.s32 	%r111, %r111, %r7;
	add.s64 	%rd127, %rd127, %rd58;
	setp.ne.s32 	%p13, %r119, 0;
	mov.u32 	%r121, %r4;
	@%p13 bra 	$L__BB3_6;
$L__BB3_7:
	setp.eq.s32 	%p14, %r2, 0;
	@%p14 bra 	$L__BB3_15;
	add.s32 	%r94, %r2, -1;
	setp.lt.u32 	%p15, %r94, 3;
	@%p15 bra 	$L__BB3_10;
	mad.lo.s32 	%r95, %r121, %r74, %r110;
	mad.lo.s32 	%r96, %r121, %r76, %r1;
	mul.wide.u32 	%rd59, %r95, 4;
	add.s64 	%rd60, %rd1, %rd59;
	ld.global.f32 	%f53, [%rd60];
	mul.wide.s32 	%rd61, %r96, 4;
	add.s64 	%rd62, %rd3, %rd61;
	ld.global.f32 	%f54, [%rd62];
	fma.rn.f32 	%f55, %f53, %f54, %f139;
	add.s32 	%r97, %r95, %r74;
	mul.wide.u32 	%rd63, %r97, 4;
	add.s64 	%rd64, %rd1, %rd63;
	ld.global.f32 	%f56, [%rd64];
	add.s64 	%rd66, %rd62, %rd79;
	ld.global.f32 	%f57, [%rd66];
	fma.rn.f32 	%f58, %f56, %f57, %f55;
	add.s32 	%r98, %r97, %r74;
	mul.wide.u32 	%rd67, %r98, 4;
	add.s64 	%rd68, %rd1, %rd67;
	ld.global.f32 	%f59, [%rd68];
	add.s64 	%rd69, %rd66, %rd79;
	ld.global.f32 	%f60, [%rd69];
	fma.rn.f32 	%f61, %f59, %f60, %f58;
	add.s32 	%r99, %r98, %r74;
	mul.wide.u32 	%rd70, %r99, 4;
	add.s64 	%rd71, %rd1, %rd70;
	ld.global.f32 	%f62, [%rd71];
	add.s64 	%rd72, %rd69, %rd79;
	ld.global.f32 	%f63, [%rd72];
	fma.rn.f32 	%f139, %f62, %f63, %f61;
	add.s32 	%r121, %r121, 4;
$L__BB3_10:
	setp.eq.s32 	%p16, %r3, 0;
	@%p16 bra 	$L__BB3_15;
	setp.eq.s32 	%p17, %r3, 1;
	@%p17 bra 	$L__BB3_13;
	mad.lo.s32 	%r100, %r121, %r74, %r110;
	mad.lo.s32 	%r101, %r121, %r76, %r1;
	mul.wide.u32 	%rd73, %r100, 4;
	add.s64 	%rd74, %rd1, %rd73;
	ld.global.f32 	%f65, [%rd74];
	mul.wide.s32 	%rd75, %r101, 4;
	add.s64 	%rd76, %rd3, %rd75;
	ld.global.f32 	%f66, [%rd76];
	fma.rn.f32 	%f67, %f65, %f66, %f139;
	add.s32 	%r102, %r100, %r74;
	mul.wide.u32 	%rd77, %r102, 4;
	add.s64 	%rd78, %rd1, %rd77;
	ld.global.f32 	%f68, [%rd78];
	add.s64 	%rd80, %rd76, %rd79;
	ld.global.f32 	%f69, [%rd80];
	fma.rn.f32 	%f139, %f68, %f69, %f67;
	add.s32 	%r121, %r121, 2;
$L__BB3_13:
	and.b32  	%r103, %r75, 1;
	setp.eq.b32 	%p18, %r103, 1;
	not.pred 	%p19, %p18;
	@%p19 bra 	$L__BB3_15;
	mad.lo.s32 	%r104, %r121, %r74, %r110;
	mad.lo.s32 	%r105, %r121, %r76, %r1;
	mul.wide.u32 	%rd81, %r104, 4;
	add.s64 	%rd82, %rd1, %rd81;
	ld.global.f32 	%f70, [%rd82];
	mul.wide.s32 	%rd83, %r105, 4;
	add.s64 	%rd84, %rd3, %rd83;
	ld.global.f32 	%f71, [%rd84];
	fma.rn.f32 	%f139, %f70, %f71, %f139;
$L__BB3_15:
	mad.lo.s32 	%r106, %r110, %r76, %r1;
	mul.wide.s32 	%rd85, %r106, 4;
	add.s64 	%rd86, %rd2, %rd85;
	st.global.f32 	[%rd86], %f139;
	add.s32 	%r110, %r110, 1;
	setp.eq.s32 	%p20, %r110, %r74;
	@%p20 bra 	$L__BB3_27;
	bra.uni 	$L__BB3_4;
$L__BB3_16:
	and.b32  	%r43, %r74, 7;
	setp.lt.u32 	%p4, %r74, 8;
	mov.b32 	%r125, 0;
	@%p4 bra 	$L__BB3_19;
	and.b32  	%r125, %r74, 2147483640;
	mov.b32 	%r123, 0;
	mul.wide.s32 	%rd13, %r76, 4;
$L__BB3_18:
	.pragma "nounroll";
	mad.lo.s32 	%r82, %r123, %r76, %r1;
	mul.wide.s32 	%rd11, %r82, 4;
	add.s64 	%rd12, %rd2, %rd11;
	mov.b32 	%r83, 0;
	st.global.u32 	[%rd12], %r83;
	add.s64 	%rd14, %rd12, %rd13;
	st.global.u32 	[%rd14], %r83;
	add.s64 	%rd15, %rd14, %rd13;
	st.global.u32 	[%rd15], %r83;
	add.s64 	%rd16, %rd15, %rd13;
	st.global.u32 	[%rd16], %r83;
	add.s64 	%rd17, %rd16, %rd13;
	st.global.u32 	[%rd17], %r83;
	add.s64 	%rd18, %rd17, %rd13;
	st.global.u32 	[%rd18], %r83;
	add.s64 	%rd19, %rd18, %rd13;
	st.global.u32 	[%rd19], %r83;
	add.s64 	%rd20, %rd19, %rd13;
	st.global.u32 	[%rd20], %r83;
	add.s32 	%r123, %r123, 8;
	setp.ne.s32 	%p5, %r123, %r125;
	@%p5 bra 	$L__BB3_18;
$L__BB3_19:
	setp.eq.s32 	%p6, %r43, 0;
	@%p6 bra 	$L__BB3_27;
	and.b32  	%r48, %r74, 3;
	setp.lt.u32 	%p7, %r43, 4;
	@%p7 bra 	$L__BB3_22;
	mad.lo.s32 	%r84, %r125, %r76, %r1;
	mul.wide.s32 	%rd21, %r84, 4;
	add.s64 	%rd22, %rd2, %rd21;
	mov.b32 	%r85, 0;
	st.global.u32 	[%rd22], %r85;
	mul.wide.s32 	%rd23, %r76, 4;
	add.s64 	%rd24, %rd22, %rd23;
	st.global.u32 	[%rd24], %r85;
	add.s64 	%rd25, %rd24, %rd23;
	st.global.u32 	[%rd25], %r85;
	add.s64 	%rd26, %rd25, %rd23;
	st.global.u32 	[%rd26], %r85;
	add.s32 	%r125, %r125, 4;
$L__BB3_22:
	setp.eq.s32 	%p8, %r48, 0;
	@%p8 bra 	$L__BB3_27;
	setp.eq.s32 	%p9, %r48, 1;
	@%p9 bra 	$L__BB3_25;
	mad.lo.s32 	%r86, %r125, %r76, %r1;
	mul.wide.s32 	%rd27, %r86, 4;
	add.s64 	%rd28, %rd2, %rd27;
	mov.b32 	%r87, 0;
	st.global.u32 	[%rd28], %r87;
	mul.wide.s32 	%rd29, %r76, 4;
	add.s64 	%rd30, %rd28, %rd29;
	st.global.u32 	[%rd30], %r87;
	add.s32 	%r125, %r125, 2;
$L__BB3_25:
	and.b32  	%r88, %r74, 1;
	setp.eq.b32 	%p10, %r88, 1;
	not.pred 	%p11, %p10;
	@%p11 bra 	$L__BB3_27;
	mad.lo.s32 	%r89, %r125, %r76, %r1;
	mul.wide.s32 	%rd31, %r89, 4;
	add.s64 	%rd32, %rd2, %rd31;
	mov.b32 	%r90, 0;
	st.global.u32 	[%rd32], %r90;
$L__BB3_27:
	setp.lt.s32 	%p21, %r75, 1;
	mov.f32 	%f148, 0f00000000;
	@%p21 bra 	$L__BB3_40;
	and.b32  	%r53, %r75, 15;
	setp.lt.u32 	%p22, %r75, 16;
	mov.f32 	%f148, 0f00000000;
	mov.b32 	%r130, 0;
	@%p22 bra 	$L__BB3_31;
	and.b32  	%r130, %r75, 2147483632;
	neg.s32 	%r128, %r130;
	shl.b32 	%r56, %r76, 4;
	mov.f32 	%f148, 0f00000000;
	mul.wide.s32 	%rd89, %r76, 4;
	mov.u32 	%r127, %r1;
$L__BB3_30:
	.pragma "nounroll";
	mul.wide.s32 	%rd87, %r127, 4;
	add.s64 	%rd88, %rd3, %rd87;
	ld.global.f32 	%f76, [%rd88];
	add.f32 	%f77, %f148, %f76;
	add.s64 	%rd90, %rd88, %rd89;
	ld.global.f32 	%f78, [%rd90];
	add.f32 	%f79, %f77, %f78;
	add.s64 	%rd91, %rd90, %rd89;
	ld.global.f32 	%f80, [%rd91];
	add.f32 	%f81, %f79, %f80;
	add.s64 	%rd92, %rd91, %rd89;
	ld.global.f32 	%f82, [%rd92];
	add.f32 	%f83, %f81, %f82;
	add.s64 	%rd93, %rd92, %rd89;
	ld.global.f32 	%f84, [%rd93];
	add.f32 	%f85, %f83, %f84;
	add.s64 	%rd94, %rd93, %rd89;
	ld.global.f32 	%f86, [%rd94];
	add.f32 	%f87, %f85, %f86;
	add.s64 	%rd95, %rd94, %rd89;
	ld.global.f32 	%f88, [%rd95];
	add.f32 	%f89, %f87, %f88;
	add.s64 	%rd96, %rd95, %rd89;
	ld.global.f32 	%f90, [%rd96];
	add.f32 	%f91, %f89, %f90;
	add.s64 	%rd97, %rd96, %rd89;
	ld.global.f32 	%f92, [%rd97];
	add.f32 	%f93, %f91, %f92;
	add.s64 	%rd98, %rd97, %rd89;
	ld.global.f32 	%f94, [%rd98];
	add.f32 	%f95, %f93, %f94;
	add.s64 	%rd99, %rd98, %rd89;
	ld.global.f32 	%f96, [%rd99];
	add.f32 	%f97, %f95, %f96;
	add.s64 	%rd100, %rd99, %rd89;
	ld.global.f32 	%f98, [%rd100];
	add.f32 	%f99, %f97, %f98;
	add.s64 	%rd101, %rd100, %rd89;
	ld.global.f32 	%f100, [%rd101];
	add.f32 	%f101, %f99, %f100;
	add.s64 	%rd102, %rd101, %rd89;
	ld.global.f32 	%f102, [%rd102];
	add.f32 	%f103, %f101, %f102;
	add.s64 	%rd103, %rd102, %rd89;
	ld.global.f32 	%f104, [%rd103];
	add.f32 	%f105, %f103, %f104;
	add.s64 	%rd104, %rd103, %rd89;
	ld.global.f32 	%f106, [%rd104];
	add.f32 	%f148, %f105, %f106;
	add.s32 	%r128, %r128, 16;
	add.s32 	%r127, %r127, %r56;
	setp.ne.s32 	%p23, %r128, 0;
	@%p23 bra 	$L__BB3_30;
$L__BB3_31:
	setp.eq.s32 	%p24, %r53, 0;
	@%p24 bra 	$L__BB3_40;
	and.b32  	%r62, %r75, 7;
	setp.lt.u32 	%p25, %r53, 8;
	@%p25 bra 	$L__BB3_34;
	mad.lo.s32 	%r108, %r130, %r76, %r1;
	mul.wide.s32 	%rd105, %r108, 4;
	add.s64 	%rd106, %rd3, %rd105;
	ld.global.f32 	%f108, [%rd106];
	add.f32 	%f109, %f148, %f108;
	mul.wide.s32 	%rd107, %r76, 4;
	add.s64 	%rd108, %rd106, %rd107;
	ld.global.f32 	%f110, [%rd108];
	add.f32 	%f111, %f109, %f110;
	add.s64 	%rd109, %rd108, %rd107;
	ld.global.f32 	%f112, [%rd109];
	add.f32 	%f113, %f111, %f112;
	add.s64 	%rd110, %rd109, %rd107;
	ld.global.f32 	%f114, [%rd110];
	add.f32 	%f115, %f113, %f114;
	add.s64 	%rd111, %rd110, %rd107;
	ld.global.f32 	%f116, [%rd111];
	add.f32 	%f117, %f115, %f116;
	add.s64 	%rd112, %rd111, %rd107;
	ld.global.f32 	%f118, [%rd112];
	add.f32 	%f119, %f117, %f118;
	add.s64 	%rd113, %rd112, %rd107;
	ld.global.f32 	%f120, [%rd113];
	add.f32 	%f121, %f119, %f120;
	add.s64 	%rd114, %rd113, %rd107;
	ld.global.f32 	%f122, [%rd114];
	add.f32 	%f148, %f121, %f122;
	add.s32 	%r130, %r130, 8;
$L__BB3_34:
	setp.eq.s32 	%p26, %r62, 0;
	@%p26 bra 	$L__BB3_40;
	and.b32  	%r65, %r75, 3;
	setp.lt.u32 	%p27, %r62, 4;
	@%p27 bra 	$L__BB3_37;
	mad.lo.s32 	%r109, %r130, %r76, %r1;
	mul.wide.s32 	%rd115, %r109, 4;
	add.s64 	%rd116, %rd3, %rd115;
	ld.global.f32 	%f124, [%rd116];
	add.f32 	%f125, %f148, %f124;
	mul.wide.s32 	%rd117, %r76, 4;
	add.s64 	%rd118, %rd116, %rd117;
	ld.global.f32 	%f126, [%rd118];
	add.f32 	%f127, %f125, %f126;
	add.s64 	%rd119, %rd118, %rd117;
	ld.global.f32 	%f128, [%rd119];
	add.f32 	%f129, %f127, %f128;
	add.s64 	%rd120, %rd119, %rd117;
	ld.global.f32 	%f130, [%rd120];
	add.f32 	%f148, %f129, %f130;
	add.s32 	%r130, %r130, 4;
$L__BB3_37:
	setp.eq.s32 	%p28, %r65, 0;
	@%p28 bra 	$L__BB3_40;
	mad.lo.s32 	%r133, %r130, %r76, %r1;
	neg.s32 	%r132, %r65;
$L__BB3_39:
	.pragma "nounroll";
	mul.wide.s32 	%rd121, %r133, 4;
	add.s64 	%rd122, %rd3, %rd121;
	ld.global.f32 	%f131, [%rd122];
	add.f32 	%f148, %f148, %f131;
	add.s32 	%r133, %r133, %r76;
	add.s32 	%r132, %r132, 1;
	setp.ne.s32 	%p29, %r132, 0;
	@%p29 bra 	$L__BB3_39;
$L__BB3_40:
	ld.param.u64 	%rd126, [_Z24compute_gradients_kernelPKfS0_PfS1_iii_param_3];
	cvta.to.global.u64 	%rd123, %rd126;
	mul.wide.s32 	%rd124, %r1, 4;
	add.s64 	%rd125, %rd123, %rd124;
	st.global.f32 	[%rd125], %f148;
$L__BB3_41:
	ret;

}


// ===== COMPILED SASS (sm_100) =====

	.target	sm_100

	.elftype	@"ET_EXEC"


//--------------------- .note.nv.tkinfo           --------------------------
	.section	.note.nv.tkinfo,"",@"SHT_NOTE"
	.sectionflags	@"SHF_NOTE_NV_TKINFO"
	.tkinfo
        /*0018*/ 	.word	0x00000002
        /*0030*/ 	.string	""
        /*0030*/ 	.string	"ptxas"
        /*0030*/ 	.string	"Cuda compilation tools, release 13.0, V13.0.88"
        /*0030*/ 	.string	"Build cuda_13.0.r13.0/compiler.36424714_0"
        /*0030*/ 	.string	"-arch sm_100 -m 64 "



//--------------------- .note.nv.cuinfo           --------------------------
	.section	.note.nv.cuinfo,"",@"SHT_NOTE"
	.sectionflags	@"SHF_NOTE_NV_CUINFO"
        /*0018*/ 	.short	0x0002
        /*001a*/ 	.short	0x0064
        /*001c*/ 	.short	0x0082
	.zero		2


//--------------------- .nv.info                  --------------------------
	.section	.nv.info,"",@"SHT_CUDA_INFO"
	.align	4


	//----- nvinfo : EIATTR_REGCOUNT
	.align		4
        /*0000*/ 	.byte	0x04, 0x2f
        /*0002*/ 	.short	(.L_1 - .L_0)
	.align		4
.L_0:
        /*0004*/ 	.word	index@(_Z22relu_derivative_kernelPKfPfi)
        /*0008*/ 	.word	0x0000000a


	//----- nvinfo : EIATTR_FRAME_SIZE
	.align		4
.L_1:
        /*000c*/ 	.byte	0x04, 0x11
        /*000e*/ 	.short	(.L_3 - .L_2)
	.align		4
.L_2:
        /*0010*/ 	.word	index@(_Z22relu_derivative_kernelPKfPfi)
        /*0014*/ 	.word	0x00000000


	//----- nvinfo : EIATTR_REGCOUNT
	.align		4
.L_3:
        /*0018*/ 	.byte	0x04, 0x2f
        /*001a*/ 	.short	(.L_5 - .L_4)
	.align		4
.L_4:
        /*001c*/ 	.word	index@(_Z29output_layer_gradients_kernelPKfPKiPfii)
        /*0020*/ 	.word	0x0000000e


	//----- nvinfo : EIATTR_FRAME_SIZE
	.align		4
.L_5:
        /*0024*/ 	.byte	0x04, 0x11
        /*0026*/ 	.short	(.L_7 - .L_6)
	.align		4
.L_6:
        /*0028*/ 	.word	index@(_Z29output_layer_gradients_kernelPKfPKiPfii)
        /*002c*/ 	.word	0x00000000


	//----- nvinfo : EIATTR_REGCOUNT
	.align		4
.L_7:
        /*0030*/ 	.byte	0x04, 0x2f
        /*0032*/ 	.short	(.L_9 - .L_8)
	.align		4
.L_8:
        /*0034*/ 	.word	index@(_Z29hidden_layer_gradients_kernelPKfS0_Pfiii)
        /*0038*/ 	.word	0x00000020


	//----- nvinfo : EIATTR_FRAME_SIZE
	.align		4
.L_9:
        /*003c*/ 	.byte	0x04, 0x11
        /*003e*/ 	.short	(.L_11 - .L_10)
	.align		4
.L_10:
        /*0040*/ 	.word	index@(_Z29hidden_layer_gradients_kernelPKfS0_Pfiii)
        /*0044*/ 	.word	0x00000000


	//----- nvinfo : EIATTR_REGCOUNT
	.align		4
.L_11:
        /*0048*/ 	.byte	0x04, 0x2f
        /*004a*/ 	.short	(.L_13 - .L_12)
	.align		4
.L_12:
        /*004c*/ 	.word	index@(_Z24compute_gradients_kernelPKfS0_PfS1_iii)
        /*0050*/ 	.word	0x00000020


	//----- nvinfo : EIATTR_FRAME_SIZE
	.align		4
.L_13:
        /*0054*/ 	.byte	0x04, 0x11
        /*0056*/ 	.short	(.L_15 - .L_14)
	.align		4
.L_14:
        /*0058*/ 	.word	index@(_Z24compute_gradients_kernelPKfS0_PfS1_iii)
        /*005c*/ 	.word	0x00000000


	//----- nvinfo : EIATTR_MIN_STACK_SIZE
	.align		4
.L_15:
        /*0060*/ 	.byte	0x04, 0x12
        /*0062*/ 	.short	(.L_17 - .L_16)
	.align		4
.L_16:
        /*0064*/ 	.word	index@(_Z24compute_gradients_kernelPKfS0_PfS1_iii)
        /*0068*/ 	.word	0x00000000


	//----- nvinfo : EIATTR_MIN_STACK_SIZE
	.align		4
.L_17:
        /*006c*/ 	.byte	0x04, 0x12
        /*006e*/ 	.short	(.L_19 - .L_18)
	.align		4
.L_18:
        /*0070*/ 	.word	index@(_Z29hidden_layer_gradients_kernelPKfS0_Pfiii)
        /*0074*/ 	.word	0x00000000


	//----- nvinfo : EIATTR_MIN_STACK_SIZE
	.align		4
.L_19:
        /*0078*/ 	.byte	0x04, 0x12
        /*007a*/ 	.short	(.L_21 - .L_20)
	.align		4
.L_20:
        /*007c*/ 	.word	index@(_Z29output_layer_gradients_kernelPKfPKiPfii)
        /*0080*/ 	.word	0x00000000


	//----- nvinfo : EIATTR_MIN_STACK_SIZE
	.align		4
.L_21:
        /*0084*/ 	.byte	0x04, 0x12
        /*0086*/ 	.short	(.L_23 - .L_22)
	.align		4
.L_22:
        /*0088*/ 	.word	index@(_Z22relu_derivative_kernelPKfPfi)
        /*008c*/ 	.word	0x00000000
.L_23:


//--------------------- .nv.compat                --------------------------
	.section	.nv.compat,"",@"SHT_CUDA_COMPAT_INFO"
	.align	4
        /*0000*/ 	.byte	0x02, 0x09, 0x00, 0x00, 0x02, 0x02, 0x01, 0x00, 0x02, 0x05, 0x05, 0x00, 0x03, 0x07, 0x01, 0x01
        /*0010*/ 	.byte	0x02, 0x03, 0x00, 0x00, 0x02, 0x06, 0x01, 0x00, 0x04, 0x0b, 0x08, 0x00, 0x09, 0x00, 0x00, 0x00
        /*0020*/ 	.byte	0x00, 0x00, 0x00, 0x00


//--------------------- .nv.info._Z24compute_gradients_kernelPKfS0_PfS1_iii --------------------------
	.section	.nv.info._Z24compute_gradients_kernelPKfS0_PfS1_iii,"",@"SHT_CUDA_INFO"
	.sectionflags	@""
	.align	4


	//----- nvinfo : EIATTR_CUDA_API_VERSION
	.align		4
        /*0000*/ 	.byte	0x04, 0x37
        /*0002*/ 	.short	(.L_25 - .L_24)
.L_24:
        /*0004*/ 	.word	0x00000082


	//----- nvinfo : EIATTR_KPARAM_INFO
	.align		4
.L_25:
        /*0008*/ 	.byte	0x04, 0x17
        /*000a*/ 	.short	(.L_27 - .L_26)
.L_26:
        /*000c*/ 	.word	0x00000000
        /*0010*/ 	.short	0x0006
        /*0012*/ 	.short	0x0028
        /*0014*/ 	.byte	0x00, 0xf0, 0x11, 0x00


	//----- nvinfo : EIATTR_KPARAM_INFO
	.align		4
.L_27:
        /*0018*/ 	.byte	0x04, 0x17
        /*001a*/ 	.short	(.L_29 - .L_28)
.L_28:
        /*001c*/ 	.word	0x00000000
        /*0020*/ 	.short	0x0005
        /*0022*/ 	.short	0x0024
        /*0024*/ 	.byte	0x00, 0xf0, 0x11, 0x00


	//----- nvinfo : EIATTR_KPARAM_INFO
	.align		4
.L_29:
        /*0028*/ 	.byte	0x04, 0x17
        /*002a*/ 	.short	(.L_31 - .L_30)
.L_30:
        /*002c*/ 	.word	0x00000000
        /*0030*/ 	.short	0x0004
        /*0032*/ 	.short	0x0020
        /*0034*/ 	.byte	0x00, 0xf0, 0x11, 0x00


	//----- nvinfo : EIATTR_KPARAM_INFO
	.align		4
.L_31:
        /*0038*/ 	.byte	0x04, 0x17
        /*003a*/ 	.short	(.L_33 - .L_32)
.L_32:
        /*003c*/ 	.word	0x00000000
        /*0040*/ 	.short	0x0003
        /*0042*/ 	.short	0x0018
        /*0044*/ 	.byte	0x00, 0xf5, 0x21, 0x00


	//----- nvinfo : EIATTR_KPARAM_INFO
	.align		4
.L_33:
        /*0048*/ 	.byte	0x04, 0x17
        /*004a*/ 	.short	(.L_35 - .L_34)
.L_34:
        /*004c*/ 	.word	0x00000000
        /*0050*/ 	.short	0x0002
        /*0052*/ 	.short	0x0010
        /*0054*/ 	.byte	0x00, 0xf5, 0x21, 0x00


	//----- nvinfo : EIATTR_KPARAM_INFO
	.align		4
.L_35:
        /*0058*/ 	.byte	0x04, 0x17
        /*005a*/ 	.short	(.L_37 - .L_36)
.L_36:
        /*005c*/ 	.word	0x00000000
        /*0060*/ 	.short	0x0001
        /*0062*/ 	.short	0x0008
        /*0064*/ 	.byte	0x00, 0xf5, 0x21, 0x00


	//----- nvinfo : EIATTR_KPARAM_INFO
	.align		4
.L_37:
        /*0068*/ 	.byte	0x04, 0x17
        /*006a*/ 	.short	(.L_39 - .L_38)
.L_38:
        /*006c*/ 	.word	0x00000000
        /*0070*/ 	.short	0x0000
        /*0072*/ 	.short	0x0000
        /*0074*/ 	.byte	0x00, 0xf5, 0x21, 0x00


	//----- nvinfo : EIATTR_SPARSE_MMA_MASK
	.align		4
.L_39:
        /*0078*/ 	.byte	0x03, 0x50
        /*007a*/ 	.short	0x0000


	//----- nvinfo : EIATTR_MAXREG_COUNT
	.align		4
        /*007c*/ 	.byte	0x03, 0x1b
        /*007e*/ 	.short	0x00ff


	//----- nvinfo : EIATTR_MERCURY_ISA_VERSION
	.align		4
        /*0080*/ 	.byte	0x03, 0x5f
        /*0082*/ 	.short	0x0101


	//----- nvinfo : EIATTR_VRC_CTA_INIT_COUNT
	.align		4
        /*0084*/ 	.byte	0x02, 0x4a
	.zero		1
	.zero		1


	//----- nvinfo : EIATTR_EXIT_INSTR_OFFSETS
	.align		4
        /*0088*/ 	.byte	0x04, 0x1c
        /*008a*/ 	.short	(.L_41 - .L_40)


	//   ....[0]....
.L_40:
        /*008c*/ 	.word	0x00000080


	//   ....[1]....
        /*0090*/ 	.word	0x000016e0


	//----- nvinfo : EIATTR_CBANK_PARAM_SIZE
	.align		4
.L_41:
        /*0094*/ 	.byte	0x03, 0x19
        /*0096*/ 	.short	0x002c


	//----- nvinfo : EIATTR_PARAM_CBANK
	.align		4
        /*0098*/ 	.byte	0x04, 0x0a
        /*009a*/ 	.short	(.L_43 - .L_42)
	.align		4
.L_42:
        /*009c*/ 	.word	index@(.nv.constant0._Z24compute_gradients_kernelPKfS0_PfS1_iii)
        /*00a0*/ 	.short	0x0380
        /*00a2*/ 	.short	0x002c


	//----- nvinfo : EIATTR_SW_WAR
	.align		4
.L_43:
        /*00a4*/ 	.byte	0x04, 0x36
        /*00a6*/ 	.short	(.L_45 - .L_44)
.L_44:
        /*00a8*/ 	.word	0x00000008
.L_45:


//--------------------- .nv.info._Z29hidden_layer_gradients_kernelPKfS0_Pfiii --------------------------
	.section	.nv.info._Z29hidden_layer_gradients_kernelPKfS0_Pfiii,"",@"SHT_CUDA_INFO"
	.sectionflags	@""
	.align	4


	//----- nvinfo : EIATTR_CUDA_API_VERSION
	.align		4
        /*0000*/ 	.byte	0x04, 0x37
        /*0002*/ 	.short	(.L_47 - .L_46)
.L_46:
        /*0004*/ 	.word	0x00000082


	//----- nvinfo : EIATTR_KPARAM_INFO
	.align		4
.L_47:
        /*0008*/ 	.byte	0x04, 0x17
        /*000a*/ 	.short	(.L_49 - .L_48)
.L_48:
        /*000c*/ 	.word	0x00000000
        /*0010*/ 	.short	0x0005
        /*0012*/ 	.short	0x0020
        /*0014*/ 	.byte	0x00, 0xf0, 0x11, 0x00


	//----- nvinfo : EIATTR_KPARAM_INFO
	.align		4
.L_49:
        /*0018*/ 	.byte	0x04, 0x17
        /*001a*/ 	.short	(.L_51 - .L_50)
.L_50:
        /*001c*/ 	.word	0x00000000
        /*0020*/ 	.short	0x0004
        /*0022*/ 	.short	0x001c
        /*0024*/ 	.byte	0x00, 0xf0, 0x11, 0x00


	//----- nvinfo : EIATTR_KPARAM_INFO
	.align		4
.L_51:
        /*0028*/ 	.byte	0x04, 0x17
        /*002a*/ 	.short	(.L_53 - .L_52)
.L_52:
        /*002c*/ 	.word	0x00000000
        /*0030*/ 	.short	0x0003
        /*0032*/ 	.short	0x0018
        /*0034*/ 	.byte	0x00, 0xf0, 0x11, 0x00


	//----- nvinfo : EIATTR_KPARAM_INFO
	.align		4
.L_53:
        /*0038*/ 	.byte	0x04, 0x17
        /*003a*/ 	.short	(.L_55 - .L_54)
.L_54:
        /*003c*/ 	.word	0x00000000
        /*0040*/ 	.short	0x0002
        /*0042*/ 	.short	0x0010
        /*0044*/ 	.byte	0x00, 0xf5, 0x21, 0x00


	//----- nvinfo : EIATTR_KPARAM_INFO
	.align		4
.L_55:
        /*0048*/ 	.byte	0x04, 0x17
        /*004a*/ 	.short	(.L_57 - .L_56)
.L_56:
        /*004c*/ 	.word	0x00000000
        /*0050*/ 	.short	0x0001
        /*0052*/ 	.short	0x0008
        /*0054*/ 	.byte	0x00, 0xf5, 0x21, 0x00


	//----- nvinfo : EIATTR_KPARAM_INFO
	.align		4
.L_57:
        /*0058*/ 	.byte	0x04, 0x17
        /*005a*/ 	.short	(.L_59 - .L_58)
.L_58:
        /*005c*/ 	.word	0x00000000
        /*0060*/ 	.short	0x0000
        /*0062*/ 	.short	0x0000
        /*0064*/ 	.byte	0x00, 0xf5, 0x21, 0x00


	//----- nvinfo : EIATTR_SPARSE_MMA_MASK
	.align		4
.L_59:
        /*0068*/ 	.byte	0x03, 0x50
        /*006a*/ 	.short	0x0000


	//----- nvinfo : EIATTR_MAXREG_COUNT
	.align		4
        /*006c*/ 	.byte	0x03, 0x1b
        /*006e*/ 	.short	0x00ff


	//----- nvinfo : EIATTR_MERCURY_ISA_VERSION
	.align		4
        /*0070*/ 	.byte	0x03, 0x5f
        /*0072*/ 	.short	0x0101


	//----- nvinfo : EIATTR_VRC_CTA_INIT_COUNT
	.align		4
        /*0074*/ 	.byte	0x02, 0x4a
	.zero		1
	.zero		1


	//----- nvinfo : EIATTR_EXIT_INSTR_OFFSETS
	.align		4
        /*0078*/ 	.byte	0x04, 0x1c
        /*007a*/ 	.short	(.L_61 - .L_60)


	//   ....[0]....
.L_60:
        /*007c*/ 	.word	0x00000090


	//   ....[1]....
        /*0080*/ 	.word	0x00000c40


	//----- nvinfo : EIATTR_CBANK_PARAM_SIZE
	.align		4
.L_61:
        /*0084*/ 	.byte	0x03, 0x19
        /*0086*/ 	.short	0x0024


	//----- nvinfo : EIATTR_PARAM_CBANK
	.align		4
        /*0088*/ 	.byte	0x04, 0x0a
        /*008a*/ 	.short	(.L_63 - .L_62)
	.align		4
.L_62:
        /*008c*/ 	.word	index@(.nv.constant0._Z29hidden_layer_gradients_kernelPKfS0_Pfiii)
        /*0090*/ 	.short	0x0380
        /*0092*/ 	.short	0x0024


	//----- nvinfo : EIATTR_SW_WAR
	.align		4
.L_63:
        /*0094*/ 	.byte	0x04, 0x36
        /*0096*/ 	.short	(.L_65 - .L_64)
.L_64:
        /*0098*/ 	.word	0x00000008
.L_65:


//--------------------- .nv.info._Z29output_layer_gradients_kernelPKfPKiPfii --------------------------
	.section	.nv.info._Z29output_layer_gradients_kernelPKfPKiPfii,"",@"SHT_CUDA_INFO"
	.sectionflags	@""
	.align	4


	//----- nvinfo : EIATTR_CUDA_API_VERSION
	.align		4
        /*0000*/ 	.byte	0x04, 0x37
        /*0002*/ 	.short	(.L_67 - .L_66)
.L_66:
        /*0004*/ 	.word	0x00000082


	//----- nvinfo : EIATTR_KPARAM_INFO
	.align		4
.L_67:
        /*0008*/ 	.byte	0x04, 0x17
        /*000a*/ 	.short	(.L_69 - .L_68)
.L_68:
        /*000c*/ 	.word	0x00000000
        /*0010*/ 	.short	0x0004
        /*0012*/ 	.short	0x001c
        /*0014*/ 	.byte	0x00, 0xf0, 0x11, 0x00


	//----- nvinfo : EIATTR_KPARAM_INFO
	.align		4
.L_69:
        /*0018*/ 	.byte	0x04, 0x17
        /*001a*/ 	.short	(.L_71 - .L_70)
.L_70:
        /*001c*/ 	.word	0x00000000
        /*0020*/ 	.short	0x0003
        /*0022*/ 	.short	0x0018
        /*0024*/ 	.byte	0x00, 0xf0, 0x11, 0x00


	//----- nvinfo : EIATTR_KPARAM_INFO
	.align		4
.L_71:
        /*0028*/ 	.byte	0x04, 0x17
        /*002a*/ 	.short	(.L_73 - .L_72)
.L_72:
        /*002c*/ 	.word	0x00000000
        /*0030*/ 	.short	0x0002
        /*0032*/ 	.short	0x0010
        /*0034*/ 	.byte	0x00, 0xf5, 0x21, 0x00


	//----- nvinfo : EIATTR_KPARAM_INFO
	.align		4
.L_73:
        /*0038*/ 	.byte	0x04, 0x17
        /*003a*/ 	.short	(.L_75 - .L_74)
.L_74:
        /*003c*/ 	.word	0x00000000
        /*0040*/ 	.short	0x0001
        /*0042*/ 	.short	0x0008
        /*0044*/ 	.byte	0x00, 0xf5, 0x21, 0x00


	//----- nvinfo : EIATTR_KPARAM_INFO
	.align		4
.L_75:
        /*0048*/ 	.byte	0x04, 0x17
        /*004a*/ 	.short	(.L_77 - .L_76)
.L_76:
        /*004c*/ 	.word	0x00000000
        /*0050*/ 	.short	0x0000
        /*0052*/ 	.short	0x0000
        /*0054*/ 	.byte	0x00, 0xf5, 0x21, 0x00


	//----- nvinfo : EIATTR_SPARSE_MMA_MASK
	.align		4
.L_77:
        /*0058*/ 	.byte	0x03, 0x50
        /*005a*/ 	.short	0x0000


	//----- nvinfo : EIATTR_MAXREG_COUNT
	.align		4
        /*005c*/ 	.byte	0x03, 0x1b
        /*005e*/ 	.short	0x00ff


	//----- nvinfo : EIATTR_MERCURY_ISA_VERSION
	.align		4
        /*0060*/ 	.byte	0x03, 0x5f
        /*0062*/ 	.short	0x0101


	//----- nvinfo : EIATTR_VRC_CTA_INIT_COUNT
	.align		4
        /*0064*/ 	.byte	0x02, 0x4a
	.zero		1
	.zero		1


	//----- nvinfo : EIATTR_EXIT_INSTR_OFFSETS
	.align		4
        /*0068*/ 	.byte	0x04, 0x1c
        /*006a*/ 	.short	(.L_79 - .L_78)


	//   ....[0]....
.L_78:
        /*006c*/ 	.word	0x00000070


	//   ....[1]....
        /*0070*/ 	.word	0x00000300


	//----- nvinfo : EIATTR_CBANK_PARAM_SIZE
	.align		4
.L_79:
        /*0074*/ 	.byte	0x03, 0x19
        /*0076*/ 	.short	0x0020


	//----- nvinfo : EIATTR_PARAM_CBANK
	.align		4
        /*0078*/ 	.byte	0x04, 0x0a
        /*007a*/ 	.short	(.L_81 - .L_80)
	.align		4
.L_80:
        /*007c*/ 	.word	index@(.nv.constant0._Z29output_layer_gradients_kernelPKfPKiPfii)
        /*0080*/ 	.short	0x0380
        /*0082*/ 	.short	0x0020


	//----- nvinfo : EIATTR_SW_WAR
	.align		4
.L_81:
        /*0084*/ 	.byte	0x04, 0x36
        /*0086*/ 	.short	(.L_83 - .L_82)
.L_82:
        /*0088*/ 	.word	0x00000008
.L_83:


//--------------------- .nv.info._Z22relu_derivative_kernelPKfPfi --------------------------
	.section	.nv.info._Z22relu_derivative_kernelPKfPfi,"",@"SHT_CUDA_INFO"
	.sectionflags	@""
	.align	4


	//----- nvinfo : EIATTR_CUDA_API_VERSION
	.align		4
        /*0000*/ 	.byte	0x04, 0x37
        /*0002*/ 	.short	(.L_85 - .L_84)
.L_84:
        /*0004*/ 	.word	0x00000082


	//----- nvinfo : EIATTR_KPARAM_INFO
	.align		4
.L_85:
        /*0008*/ 	.byte	0x04, 0x17
        /*000a*/ 	.short	(.L_87 - .L_86)
.L_86:
        /*000c*/ 	.word	0x00000000
        /*0010*/ 	.short	0x0002
        /*0012*/ 	.short	0x0010
        /*0014*/ 	.byte	0x00, 0xf0, 0x11, 0x00


	//----- nvinfo : EIATTR_KPARAM_INFO
	.align		4
.L_87:
        /*0018*/ 	.byte	0x04, 0x17
        /*001a*/ 	.short	(.L_89 - .L_88)
.L_88:
        /*001c*/ 	.word	0x00000000
        /*0020*/ 	.short	0x0001
        /*0022*/ 	.short	0x0008
        /*0024*/ 	.byte	0x00, 0xf5, 0x21, 0x00


	//----- nvinfo : EIATTR_KPARAM_INFO
	.align		4
.L_89:
        /*0028*/ 	.byte	0x04, 0x17
        /*002a*/ 	.short	(.L_91 - .L_90)
.L_90:
        /*002c*/ 	.word	0x00000000
        /*0030*/ 	.short	0x0000
        /*0032*/ 	.short	0x0000
        /*0034*/ 	.byte	0x00, 0xf5, 0x21, 0x00


	//----- nvinfo : EIATTR_SPARSE_MMA_MASK
	.align		4
.L_91:
        /*0038*/ 	.byte	0x03, 0x50
        /*003a*/ 	.short	0x0000


	//----- nvinfo : EIATTR_MAXREG_COUNT
	.align		4
        /*003c*/ 	.byte	0x03, 0x1b
        /*003e*/ 	.short	0x00ff


	//----- nvinfo : EIATTR_MERCURY_ISA_VERSION
	.align		4
        /*0040*/ 	.byte	0x03, 0x5f
        /*0042*/ 	.short	0x0101


	//----- nvinfo : EIATTR_VRC_CTA_INIT_COUNT
	.align		4
        /*0044*/ 	.byte	0x02, 0x4a
	.zero		1
	.zero		1


	//----- nvinfo : EIATTR_EXIT_INSTR_OFFSETS
	.align		4
        /*0048*/ 	.byte	0x04, 0x1c
        /*004a*/ 	.short	(.L_93 - .L_92)


	//   ....[0]....
.L_92:
        /*004c*/ 	.word	0x00000070


	//   ....[1]....
        /*0050*/ 	.word	0x00000100


	//----- nvinfo : EIATTR_CBANK_PARAM_SIZE
	.align		4
.L_93:
        /*0054*/ 	.byte	0x03, 0x19
        /*0056*/ 	.short	0x0014


	//----- nvinfo : EIATTR_PARAM_CBANK
	.align		4
        /*0058*/ 	.byte	0x04, 0x0a
        /*005a*/ 	.short	(.L_95 - .L_94)
	.align		4
.L_94:
        /*005c*/ 	.word	index@(.nv.constant0._Z22relu_derivative_kernelPKfPfi)
        /*0060*/ 	.short	0x0380
        /*0062*/ 	.short	0x0014


	//----- nvinfo : EIATTR_SW_WAR
	.align		4
.L_95:
        /*0064*/ 	.byte	0x04, 0x36
        /*0066*/ 	.short	(.L_97 - .L_96)
.L_96:
        /*0068*/ 	.word	0x00000008
.L_97:


//--------------------- .nv.callgraph             --------------------------
	.section	.nv.callgraph,"",@"SHT_CUDA_CALLGRAPH"
	.align	4
	.sectionentsize	8
	.align		4
        /*0000*/ 	.word	0x00000000
	.align		4
        /*0004*/ 	.word	0xffffffff
	.align		4
        /*0008*/ 	.word	0x00000000
	.align		4
        /*000c*/ 	.word	0xfffffffe
	.align		4
        /*0010*/ 	.word	0x00000000
	.align		4
        /*0014*/ 	.word	0xfffffffd
	.align		4
        /*0018*/ 	.word	0x00000000
	.align		4
        /*001c*/ 	.word	0xfffffffc


//--------------------- .text._Z24compute_gradients_kernelPKfS0_PfS1_iii --------------------------
	.section	.text._Z24compute_gradients_kernelPKfS0_PfS1_iii,"ax",@progbits
	.align	128
        .global         _Z24compute_gradients_kernelPKfS0_PfS1_iii
        .type           _Z24compute_gradients_kernelPKfS0_PfS1_iii,@function
        .size           _Z24compute_gradients_kernelPKfS0_PfS1_iii,(.L_x_27 - _Z24compute_gradients_kernelPKfS0_PfS1_iii)
        .other          _Z24compute_gradients_kernelPKfS0_PfS1_iii,@"STO_CUDA_ENTRY STV_DEFAULT"
_Z24compute_gradients_kernelPKfS0_PfS1_iii:
.text._Z24compute_gradients_kernelPKfS0_PfS1_iii:
[----:B------:R-:W-:Y:S01]  /*0000*/  LDC R1, c[0x0][0x37c] ;  /* 0x0000df00ff017b82 */ /* 0x000fe20000000800 */
[----:B------:R-:W0:Y:S07]  /*0010*/  S2R R3, SR_TID.X ;  /* 0x0000000000037919 */ /* 0x000e2e0000002100 */
[----:B------:R-:W0:Y:S01]  /*0020*/  S2UR UR4, SR_CTAID.X ;  /* 0x00000000000479c3 */ /* 0x000e220000002500 */
[----:B------:R-:W1:Y:S07]  /*0030*/  LDCU UR5, c[0x0][0x3a8] ;  /* 0x00007500ff0577ac */ /* 0x000e6e0008000800 */
[----:B------:R-:W0:Y:S01]  /*0040*/  LDC R0, c[0x0][0x360] ;  /* 0x0000d800ff007b82 */ /* 0x000e220000000800 */
[----:B-1----:R-:W-:Y:S01]  /*0050*/  MOV R9, UR5 ;  /* 0x0000000500097c02 */ /* 0x002fe20008000f00 */
[----:B0-----:R-:W-:-:S05]  /*0060*/  IMAD R0, R0, UR4, R3 ;  /* 0x0000000400007c24 */ /* 0x001fca000f8e0203 */
[----:B------:R-:W-:-:S13]  /*0070*/  ISETP.GE.AND P0, PT, R0, R9, PT ;  /* 0x000000090000720c */ /* 0x000fda0003f06270 */
[----:B------:R-:W-:Y:S05]  /*0080*/  @P0 EXIT ;  /* 0x000000000000094d */ /* 0x000fea0003800000 */
[----:B------:R-:W0:Y:S01]  /*0090*/  LDC R2, c[0x0][0x3a0] ;  /* 0x0000e800ff027b82 */ /* 0x000e220000000800 */
[----:B------:R-:W1:Y:S01]  /*00a0*/  LDCU.64 UR8, c[0x0][0x358] ;  /* 0x00006b00ff0877ac */ /* 0x000e620008000a00 */
[----:B0-----:R-:W-:-:S13]  /*00b0*/  ISETP.GE.AND P0, PT, R2, 0x1, PT ;  /* 0x000000010200780c */ /* 0x001fda0003f06270 */
[----:B-1----:R-:W-:Y:S05]  /*00c0*/  @!P0 BRA `(.L_x_0) ;  /* 0x0000000c00708947 */ /* 0x002fea0003800000 */
[----:B------:R-:W0:Y:S02]  /*00d0*/  LDC R5, c[0x0][0x3a4] ;  /* 0x0000e900ff057b82 */ /* 0x000e240000000800 */
[----:B0-----:R-:W-:-:S13]  /*00e0*/  ISETP.GE.AND P0, PT, R5, 0x1, PT ;  /* 0x000000010500780c */ /* 0x001fda0003f06270 */
[----:B------:R-:W-:Y:S05]  /*00f0*/  @!P0 BRA `(.L_x_1) ;  /* 0x0000000800748947 */ /* 0x000fea0003800000 */
[C---:B------:R-:W-:Y:S01]  /*0100*/  LOP3.LUT R3, R5.reuse, 0x7ffffff8, RZ, 0xc0, !PT ;  /* 0x7ffffff805037812 */ /* 0x040fe200078ec0ff */
[----:B------:R-:W-:Y:S01]  /*0110*/  HFMA2 R7, -RZ, RZ, 0, 0 ;  /* 0x00000000ff077431 */ /* 0x000fe200000001ff */
[C---:B------:R-:W-:Y:S02]  /*0120*/  LOP3.LUT R4, R5.reuse, 0x7, RZ, 0xc0, !PT ;  /* 0x0000000705047812 */ /* 0x040fe400078ec0ff */
[----:B------:R-:W-:Y:S02]  /*0130*/  SHF.L.U32 R2, R2, 0x3, RZ ;  /* 0x0000000302027819 */ /* 0x000fe400000006ff */
[----:B------:R-:W-:Y:S02]  /*0140*/  LOP3.LUT R5, R5, 0x3, RZ, 0xc0, !PT ;  /* 0x0000000305057812 */ /* 0x000fe400078ec0ff */
[----:B------:R-:W-:-:S07]  /*0150*/  IADD3 R6, PT, PT, -R3, RZ, RZ ;  /* 0x000000ff03067210 */ /* 0x000fce0007ffe1ff */
.L_x_6:
[----:B0-----:R-:W0:Y:S01]  /*0160*/  LDC R8, c[0x0][0x3a4] ;  /* 0x0000e900ff087b82 */ /* 0x001e220000000800 */
[----:B------:R-:W-:Y:S02]  /*0170*/  MOV R20, RZ ;  /* 0x000000ff00147202 */ /* 0x000fe40000000f00 */
[----:B------:R-:W-:Y:S02]  /*0180*/  MOV R9, RZ ;  /* 0x000000ff00097202 */ /* 0x000fe40000000f00 */
[----:B0-----:R-:W-:-:S13]  /*0190*/  ISETP.GE.U32.AND P0, PT, R8, 0x8, PT ;  /* 0x000000080800780c */ /* 0x001fda0003f06070 */
[----:B------:R-:W-:Y:S05]  /*01a0*/  @!P0 BRA `(.L_x_2) ;  /* 0x00000004000c8947 */ /* 0x000fea0003800000 */
[----:B------:R-:W0:Y:S01]  /*01b0*/  LDC R14, c[0x0][0x3a0] ;  /* 0x0000e800ff0e7b82 */ /* 0x000e220000000800 */
[----:B------:R-:W-:Y:S02]  /*01c0*/  MOV R20, RZ ;  /* 0x000000ff00147202 */ /* 0x000fe40000000f00 */
[----:B------:R-:W-:Y:S02]  /*01d0*/  MOV R22, R0 ;  /* 0x0000000000167202 */ /* 0x000fe40000000f00 */
[----:B------:R-:W-:-:S03]  /*01e0*/  MOV R10, R6 ;  /* 0x00000006000a7202 */ /* 0x000fc60000000f00 */
[----:B------:R-:W1:Y:S01]  /*01f0*/  LDC.64 R12, c[0x0][0x380] ;  /* 0x0000e000ff0c7b82 */ /* 0x000e620000000a00 */
[C---:B0-----:R-:W-:Y:S01]  /*0200*/  IADD3 R9, PT, PT, R7.reuse, R14, RZ ;  /* 0x0000000e07097210 */ /* 0x041fe20007ffe0ff */
[C-C-:B------:R-:W-:Y:S01]  /*0210*/  IMAD R21, R14.reuse, 0x3, R7.reuse ;  /* 0x000000030e157824 */ /* 0x140fe200078e0207 */
[CC--:B------:R-:W-:Y:S01]  /*0220*/  LEA R11, R14.reuse, R7.reuse, 0x1 ;  /* 0x000000070e0b7211 */ /* 0x0c0fe200078e08ff */
[C-C-:B------:R-:W-:Y:S01]  /*0230*/  IMAD R25, R14.reuse, 0x5, R7.reuse ;  /* 0x000000050e197824 */ /* 0x140fe200078e0207 */
[C---:B------:R-:W-:Y:S01]  /*0240*/  LEA R23, R14.reuse, R7, 0x2 ;  /* 0x000000070e177211 */ /* 0x040fe200078e10ff */
[C-C-:B------:R-:W-:Y:S02]  /*0250*/  IMAD R27, R14.reuse, 0x6, R7.reuse ;  /* 0x000000060e1b7824 */ /* 0x140fe400078e0207 */
[----:B------:R-:W-:Y:S02]  /*0260*/  IMAD R29, R14, 0x7, R7 ;  /* 0x000000070e1d7824 */ /* 0x000fe400078e0207 */
[----:B-1----:R-:W-:-:S07]  /*0270*/  IMAD.WIDE.U32 R14, R7, 0x4, R12 ;  /* 0x00000004070e7825 */ /* 0x002fce00078e000c */
.L_x_3:
[----:B------:R-:W0:Y:S01]  /*0280*/  LDC.64 R18, c[0x0][0x388] ;  /* 0x0000e200ff127b82 */ /* 0x000e220000000a00 */
[----:B------:R-:W2:Y:S01]  /*0290*/  LDG.E R17, desc[UR8][R14.64] ;  /* 0x000000080e117981 */ /* 0x000ea2000c1e1900 */
[----:B0-----:R-:W-:-:S05]  /*02a0*/  IMAD.WIDE R18, R22, 0x4, R18 ;  /* 0x0000000416127825 */ /* 0x001fca00078e0212 */
[----:B------:R-:W2:Y:S02]  /*02b0*/  LDG.E R24, desc[UR8][R18.64] ;  /* 0x0000000812187981 */ /* 0x000ea4000c1e1900 */
[----:B--2---:R-:W-:Y:S02]  /*02c0*/  FFMA R24, R17, R24, R20 ;  /* 0x0000001811187223 */ /* 0x004fe40000000014 */
[----:B------:R-:W0:Y:S01]  /*02d0*/  LDC R20, c[0x0][0x3a8] ;  /* 0x0000ea00ff147b82 */ /* 0x000e220000000800 */
[----:B------:R-:W-:-:S05]  /*02e0*/  IMAD.WIDE.U32 R16, R9, 0x4, R12 ;  /* 0x0000000409107825 */ /* 0x000fca00078e000c */
[----:B------:R0:W2:Y:S02]  /*02f0*/  LDG.E R26, desc[UR8][R16.64] ;  /* 0x00000008101a7981 */ /* 0x0000a4000c1e1900 */
[----:B0-----:R-:W-:-:S05]  /*0300*/  IMAD.WIDE R16, R20, 0x4, R18 ;  /* 0x0000000414107825 */ /* 0x001fca00078e0212 */
[----:B------:R0:W2:Y:S01]  /*0310*/  LDG.E R28, desc[UR8][R16.64] ;  /* 0x00000008101c7981 */ /* 0x0000a2000c1e1900 */
[----:B------:R-:W-:-:S04]  /*0320*/  IMAD.WIDE.U32 R18, R11, 0x4, R12 ;  /* 0x000000040b127825 */ /* 0x000fc800078e000c */
[----:B0-----:R-:W-:-:S04]  /*0330*/  IMAD.WIDE R16, R20, 0x4, R16 ;  /* 0x0000000414107825 */ /* 0x001fc800078e0210 */
[----:B--2---:R-:W-:Y:S02]  /*0340*/  FFMA R24, R26, R28, R24 ;  /* 0x0000001c1a187223 */ /* 0x004fe40000000018 */
[----:B------:R0:W2:Y:S04]  /*0350*/  LDG.E R26, desc[UR8][R18.64] ;  /* 0x00000008121a7981 */ /* 0x0000a8000c1e1900 */
[----:B------:R1:W2:Y:S01]  /*0360*/  LDG.E R28, desc[UR8][R16.64] ;  /* 0x00000008101c7981 */ /* 0x0002a2000c1e1900 */
[----:B0-----:R-:W-:-:S04]  /*0370*/  IMAD.WIDE.U32 R18, R21, 0x4, R12 ;  /* 0x0000000415127825 */ /* 0x001fc800078e000c */
[----:B-1----:R-:W-:-:S04]  /*0380*/  IMAD.WIDE R16, R20, 0x4, R16 ;  /* 0x0000000414107825 */ /* 0x002fc800078e0210 */
        /* <DEDUP_REMOVED lines=16> */
[----:B------:R0:W2:Y:S02]  /*0490*/  LDG.E R26, desc[UR8][R18.64] ;  /* 0x00000008121a7981 */ /* 0x0000a4000c1e1900 */
[----:B0-----:R-:W-:-:S05]  /*04a0*/  IMAD.WIDE.U32 R18, R29, 0x4, R12 ;  /* 0x000000041d127825 */ /* 0x001fca00078e000c */
[----:B------:R-:W3:Y:S04]  /*04b0*/  LDG.E R28, desc[UR8][R18.64] ;  /* 0x00000008121c7981 */ /* 0x000ee8000c1e1900 */
[----:B------:R0:W2:Y:S02]  /*04c0*/  LDG.E R19, desc[UR8][R16.64] ;  /* 0x0000000810137981 */ /* 0x0000a4000c1e1900 */
[----:B0-----:R-:W-:Y:S01]  /*04d0*/  IMAD.WIDE R16, R20, 0x4, R16 ;  /* 0x0000000414107825 */ /* 0x001fe200078e0210 */
[----:B------:R-:W-:-:S03]  /*04e0*/  IADD3 R10, PT, PT, R10, 0x8, RZ ;  /* 0x000000080a0a7810 */ /* 0x000fc60007ffe0ff */
[----:B--2---:R-:W-:Y:S02]  /*04f0*/  FFMA R24, R26, R19, R24 ;  /* 0x000000131a187223 */ /* 0x004fe40000000018 */
[----:B------:R-:W3:Y:S01]  /*0500*/  LDG.E R26, desc[UR8][R16.64] ;  /* 0x00000008101a7981 */ /* 0x000ee2000c1e1900 */
[----:B------:R-:W-:Y:S01]  /*0510*/  ISETP.NE.AND P0, PT, R10, RZ, PT ;  /* 0x000000ff0a00720c */ /* 0x000fe20003f05270 */
[----:B------:R-:W-:Y:S01]  /*0520*/  IMAD.WIDE.U32 R14, R2, 0x4, R14 ;  /* 0x00000004020e7825 */ /* 0x000fe200078e000e */
[----:B------:R-:W-:Y:S02]  /*0530*/  LEA R22, R20, R22, 0x3 ;  /* 0x0000001614167211 */ /* 0x000fe400078e18ff */
[C---:B------:R-:W-:Y:S02]  /*0540*/  IADD3 R9, PT, PT, R2.reuse, R9, RZ ;  /* 0x0000000902097210 */ /* 0x040fe40007ffe0ff */
[C---:B------:R-:W-:Y:S02]  /*0550*/  IADD3 R11, PT, PT, R2.reuse, R11, RZ ;  /* 0x0000000b020b7210 */ /* 0x040fe40007ffe0ff */
[----:B------:R-:W-:-:S02]  /*0560*/  IADD3 R21, PT, PT, R2, R21, RZ ;  /* 0x0000001502157210 */ /* 0x000fc40007ffe0ff */
[C---:B------:R-:W-:Y:S02]  /*0570*/  IADD3 R23, PT, PT, R2.reuse, R23, RZ ;  /* 0x0000001702177210 */ /* 0x040fe40007ffe0ff */
[C---:B------:R-:W-:Y:S02]  /*0580*/  IADD3 R25, PT, PT, R2.reuse, R25, RZ ;  /* 0x0000001902197210 */ /* 0x040fe40007ffe0ff */
[C---:B------:R-:W-:Y:S02]  /*0590*/  IADD3 R27, PT, PT, R2.reuse, R27, RZ ;  /* 0x0000001b021b7210 */ /* 0x040fe40007ffe0ff */
[----:B------:R-:W-:Y:S01]  /*05a0*/  IADD3 R29, PT, PT, R2, R29, RZ ;  /* 0x0000001d021d7210 */ /* 0x000fe20007ffe0ff */
[----:B---3--:R-:W-:Y:S01]  /*05b0*/  FFMA R20, R28, R26, R24 ;  /* 0x0000001a1c147223 */ /* 0x008fe20000000018 */
[----:B------:R-:W-:Y:S06]  /*05c0*/  @P0 BRA `(.L_x_3) ;  /* 0xfffffffc002c0947 */ /* 0x000fec000383ffff */
[----:B------:R-:W-:-:S07]  /*05d0*/  MOV R9, R3 ;  /* 0x0000000300097202 */ /* 0x000fce0000000f00 */
.L_x_2:
[----:B------:R-:W-:-:S13]  /*05e0*/  ISETP.NE.AND P0, PT, R4, RZ, PT ;  /* 0x000000ff0400720c */ /* 0x000fda0003f05270 */
[----:B------:R-:W-:Y:S05]  /*05f0*/  @!P0 BRA `(.L_x_4) ;  /* 0x00000004000c8947 */ /* 0x000fea0003800000 */
[----:B------:R-:W-:Y:S02]  /*0600*/  IADD3 R10, PT, PT, R4, -0x1, RZ ;  /* 0xffffffff040a7810 */ /* 0x000fe40007ffe0ff */
[----:B------:R-:W-:Y:S02]  /*0610*/  ISETP.NE.AND P1, PT, R5, RZ, PT ;  /* 0x000000ff0500720c */ /* 0x000fe40003f25270 */
[----:B------:R-:W-:-:S13]  /*0620*/  ISETP.GE.U32.AND P0, PT, R10, 0x3, PT ;  /* 0x000000030a00780c */ /* 0x000fda0003f06070 */
[----:B------:R-:W-:Y:S05]  /*0630*/  @!P0 BRA `(.L_x_5) ;  /* 0x0000000000788947 */ /* 0x000fea0003800000 */
[----:B------:R-:W0:Y:S01]  /*0640*/  LDC R27, c[0x0][0x3a8] ;  /* 0x0000ea00ff1b7b82 */ /* 0x000e220000000800 */
[----:B------:R-:W1:Y:S07]  /*0650*/  LDCU UR4, c[0x0][0x3a0] ;  /* 0x00007400ff0477ac */ /* 0x000e6e0008000800 */
[----:B------:R-:W2:Y:S08]  /*0660*/  LDC.64 R22, c[0x0][0x388] ;  /* 0x0000e200ff167b82 */ /* 0x000eb00000000a00 */
[----:B------:R-:W3:Y:S01]  /*0670*/  LDC.64 R10, c[0x0][0x380] ;  /* 0x0000e000ff0a7b82 */ /* 0x000ee20000000a00 */
[----:B-1----:R-:W-:-:S02]  /*0680*/  IMAD R25, R9, UR4, R7 ;  /* 0x0000000409197c24 */ /* 0x002fc4000f8e0207 */
[----:B0-----:R-:W-:-:S03]  /*0690*/  IMAD R13, R9, R27, R0 ;  /* 0x0000001b090d7224 */ /* 0x001fc600078e0200 */
[----:B------:R-:W-:-:S04]  /*06a0*/  IADD3 R15, PT, PT, R25, UR4, RZ ;  /* 0x00000004190f7c10 */ /* 0x000fc8000fffe0ff */
[----:B------:R-:W-:Y:S01]  /*06b0*/  IADD3 R17, PT, PT, R15, UR4, RZ ;  /* 0x000000040f117c10 */ /* 0x000fe2000fffe0ff */
[----:B--2---:R-:W-:-:S04]  /*06c0*/  IMAD.WIDE R22, R13, 0x4, R22 ;  /* 0x000000040d167825 */ /* 0x004fc800078e0216 */
[----:B------:R-:W-:-:S04]  /*06d0*/  IMAD.WIDE R12, R27, 0x4, R22 ;  /* 0x000000041b0c7825 */ /* 0x000fc800078e0216 */
[--C-:B---3--:R-:W-:Y:S01]  /*06e0*/  IMAD.WIDE.U32 R24, R25, 0x4, R10.reuse ;  /* 0x0000000419187825 */ /* 0x108fe200078e000a */
[----:B------:R-:W2:Y:S03]  /*06f0*/  LDG.E R22, desc[UR8][R22.64] ;  /* 0x0000000816167981 */ /* 0x000ea6000c1e1900 */
[----:B------:R-:W-:Y:S01]  /*0700*/  IMAD.WIDE.U32 R14, R15, 0x4, R10 ;  /* 0x000000040f0e7825 */ /* 0x000fe200078e000a */
[----:B------:R-:W-:Y:S01]  /*0710*/  IADD3 R21, PT, PT, R17, UR4, RZ ;  /* 0x0000000411157c10 */ /* 0x000fe2000fffe0ff */
[----:B------:R-:W2:Y:S02]  /*0720*/  LDG.E R25, desc[UR8][R24.64] ;  /* 0x0000000818197981 */ /* 0x000ea4000c1e1900 */
[----:B------:R-:W-:Y:S02]  /*0730*/  IMAD.WIDE R18, R27, 0x4, R12 ;  /* 0x000000041b127825 */ /* 0x000fe400078e020c */
[----:B------:R-:W3:Y:S02]  /*0740*/  LDG.E R14, desc[UR8][R14.64] ;  /* 0x000000080e0e7981 */ /* 0x000ee4000c1e1900 */
[----:B------:R-:W-:-:S02]  /*0750*/  IMAD.WIDE.U32 R16, R17, 0x4, R10 ;  /* 0x0000000411107825 */ /* 0x000fc400078e000a */
[----:B------:R-:W3:Y:S02]  /*0760*/  LDG.E R13, desc[UR8][R12.64] ;  /* 0x000000080c0d7981 */ /* 0x000ee4000c1e1900 */
[----:B------:R-:W-:Y:S02]  /*0770*/  IMAD.WIDE.U32 R10, R21, 0x4, R10 ;  /* 0x00000004150a7825 */ /* 0x000fe400078e000a */
[----:B------:R-:W4:Y:S02]  /*0780*/  LDG.E R16, desc[UR8][R16.64] ;  /* 0x0000000810107981 */ /* 0x000f24000c1e1900 */
[----:B------:R-:W-:Y:S02]  /*0790*/  IMAD.WIDE R26, R27, 0x4, R18 ;  /* 0x000000041b1a7825 */ /* 0x000fe400078e0212 */
[----:B------:R-:W4:Y:S04]  /*07a0*/  LDG.E R18, desc[UR8][R18.64] ;  /* 0x0000000812127981 */ /* 0x000f28000c1e1900 */
[----:B------:R-:W5:Y:S04]  /*07b0*/  LDG.E R10, desc[UR8][R10.64] ;  /* 0x000000080a0a7981 */ /* 0x000f68000c1e1900 */
[----:B------:R-:W5:Y:S01]  /*07c0*/  LDG.E R26, desc[UR8][R26.64] ;  /* 0x000000081a1a7981 */ /* 0x000f62000c1e1900 */
[----:B------:R-:W-:Y:S01]  /*07d0*/  IADD3 R9, PT, PT, R9, 0x4, RZ ;  /* 0x0000000409097810 */ /* 0x000fe20007ffe0ff */
[----:B--2---:R-:W-:-:S04]  /*07e0*/  FFMA R25, R25, R22, R20 ;  /* 0x0000001619197223 */ /* 0x004fc80000000014 */
[----:B---3--:R-:W-:-:S04]  /*07f0*/  FFMA R25, R14, R13, R25 ;  /* 0x0000000d0e197223 */ /* 0x008fc80000000019 */
[----:B----4-:R-:W-:-:S04]  /*0800*/  FFMA R25, R16, R18, R25 ;  /* 0x0000001210197223 */ /* 0x010fc80000000019 */
[----:B-----5:R-:W-:-:S07]  /*0810*/  FFMA R20, R10, R26, R25 ;  /* 0x0000001a0a147223 */ /* 0x020fce0000000019 */
.L_x_5:
[----:B------:R-:W-:Y:S05]  /*0820*/  @!P1 BRA `(.L_x_4) ;  /* 0x0000000000809947 */ /* 0x000fea0003800000 */
[----:B------:R-:W-:Y:S01]  /*0830*/  ISETP.NE.AND P0, PT, R5, 0x1, PT ;  /* 0x000000010500780c */ /* 0x000fe20003f05270 */
[----:B------:R-:W0:Y:S01]  /*0840*/  LDC.64 R22, c[0x0][0x388] ;  /* 0x0000e200ff167b82 */ /* 0x000e220000000a00 */
[----:B------:R-:W-:-:S04]  /*0850*/  LOP3.LUT R8, R8, 0x1, RZ, 0xc0, !PT ;  /* 0x0000000108087812 */ /* 0x000fc800078ec0ff */
[----:B------:R-:W-:-:S03]  /*0860*/  ISETP.NE.U32.AND P1, PT, R8, 0x1, PT ;  /* 0x000000010800780c */ /* 0x000fc60003f25070 */
[----:B------:R-:W1:Y:S08]  /*0870*/  LDC.64 R14, c[0x0][0x380] ;  /* 0x0000e000ff0e7b82 */ /* 0x000e700000000a00 */
[----:B------:R-:W2:Y:S08]  /*0880*/  @P0 LDC R16, c[0x0][0x3a0] ;  /* 0x0000e800ff100b82 */ /* 0x000eb00000000800 */
[----:B------:R-:W3:Y:S08]  /*0890*/  @P0 LDC R19, c[0x0][0x3a8] ;  /* 0x0000ea00ff130b82 */ /* 0x000ef00000000800 */
[----:B------:R-:W4:Y:S08]  /*08a0*/  @!P1 LDC R24, c[0x0][0x3a0] ;  /* 0x0000e800ff189b82 */ /* 0x000f300000000800 */
[----:B------:R-:W5:Y:S01]  /*08b0*/  @!P1 LDC R8, c[0x0][0x3a8] ;  /* 0x0000ea00ff089b82 */ /* 0x000f620000000800 */
[----:B--2---:R-:W-:-:S05]  /*08c0*/  @P0 IMAD R17, R9, R16, R7 ;  /* 0x0000001009110224 */ /* 0x004fca00078e0207 */
[C---:B------:R-:W-:Y:S01]  /*08d0*/  @P0 IADD3 R25, PT, PT, R17.reuse, R16, RZ ;  /* 0x0000001011190210 */ /* 0x040fe20007ffe0ff */
[----:B-1----:R-:W-:Y:S01]  /*08e0*/  @P0 IMAD.WIDE.U32 R16, R17, 0x4, R14 ;  /* 0x0000000411100825 */ /* 0x002fe200078e000e */
[----:B------:R-:W1:Y:S03]  /*08f0*/  LDC.64 R12, c[0x0][0x380] ;  /* 0x0000e000ff0c7b82 */ /* 0x000e660000000a00 */
[C---:B---3--:R-:W-:Y:S01]  /*0900*/  @P0 IMAD R21, R9.reuse, R19, R0 ;  /* 0x0000001309150224 */ /* 0x048fe200078e0200 */
[----:B------:R-:W-:-:S04]  /*0910*/  @P0 IADD3 R9, PT, PT, R9, 0x2, RZ ;  /* 0x0000000209090810 */ /* 0x000fc80007ffe0ff */
[----:B------:R-:W2:Y:S01]  /*0920*/  LDC.64 R10, c[0x0][0x388] ;  /* 0x0000e200ff0a7b82 */ /* 0x000ea20000000a00 */
[----:B0-----:R-:W-:Y:S01]  /*0930*/  @P0 IMAD.WIDE R22, R21, 0x4, R22 ;  /* 0x0000000415160825 */ /* 0x001fe200078e0216 */
[----:B------:R-:W3:Y:S03]  /*0940*/  @P0 LDG.E R17, desc[UR8][R16.64] ;  /* 0x0000000810110981 */ /* 0x000ee6000c1e1900 */
[----:B------:R-:W-:Y:S01]  /*0950*/  @P0 IMAD.WIDE.U32 R14, R25, 0x4, R14 ;  /* 0x00000004190e0825 */ /* 0x000fe200078e000e */
[----:B------:R-:W3:Y:S03]  /*0960*/  @P0 LDG.E R21, desc[UR8][R22.64] ;  /* 0x0000000816150981 */ /* 0x000ee6000c1e1900 */
[----:B----4-:R-:W-:Y:S02]  /*0970*/  @!P1 IMAD R25, R9, R24, R7 ;  /* 0x0000001809199224 */ /* 0x010fe400078e0207 */
[----:B------:R-:W-:Y:S01]  /*0980*/  @P0 IMAD.WIDE R18, R19, 0x4, R22 ;  /* 0x0000000413120825 */ /* 0x000fe200078e0216 */
[----:B------:R-:W4:Y:S03]  /*0990*/  @P0 LDG.E R14, desc[UR8][R14.64] ;  /* 0x000000080e0e0981 */ /* 0x000f26000c1e1900 */
[----:B-----5:R-:W-:-:S02]  /*09a0*/  @!P1 IMAD R9, R9, R8, R0 ;  /* 0x0000000809099224 */ /* 0x020fc400078e0200 */
[----:B-1----:R-:W-:Y:S01]  /*09b0*/  @!P1 IMAD.WIDE.U32 R12, R25, 0x4, R12 ;  /* 0x00000004190c9825 */ /* 0x002fe200078e000c */
[----:B------:R-:W4:Y:S05]  /*09c0*/  @P0 LDG.E R18, desc[UR8][R18.64] ;  /* 0x0000000812120981 */ /* 0x000f2a000c1e1900 */
[----:B------:R-:W5:Y:S01]  /*09d0*/  @!P1 LDG.E R13, desc[UR8][R12.64] ;  /* 0x000000080c0d9981 */ /* 0x000f62000c1e1900 */
[----:B--2---:R-:W-:-:S06]  /*09e0*/  @!P1 IMAD.WIDE R10, R9, 0x4, R10 ;  /* 0x00000004090a9825 */ /* 0x004fcc00078e020a */
[----:B------:R-:W5:Y:S01]  /*09f0*/  @!P1 LDG.E R10, desc[UR8][R10.64] ;  /* 0x000000080a0a9981 */ /* 0x000f62000c1e1900 */
[----:B---3--:R-:W-:-:S04]  /*0a00*/  @P0 FFMA R21, R17, R21, R20 ;  /* 0x0000001511150223 */ /* 0x008fc80000000014 */
[----:B----4-:R-:W-:-:S04]  /*0a10*/  @P0 FFMA R20, R14, R18, R21 ;  /* 0x000000120e140223 */ /* 0x010fc80000000015 */
[----:B-----5:R-:W-:-:S07]  /*0a20*/  @!P1 FFMA R20, R13, R10, R20 ;  /* 0x0000000a0d149223 */ /* 0x020fce0000000014 */
.L_x_4:
[----:B------:R-:W0:Y:S01]  /*0a30*/  LDC R9, c[0x0][0x3a8] ;  /* 0x0000ea00ff097b82 */ /* 0x000e220000000800 */
[----:B------:R-:W1:Y:S07]  /*0a40*/  LDCU UR4, c[0x0][0x3a0] ;  /* 0x00007400ff0477ac */ /* 0x000e6e0008000800 */
[----:B------:R-:W2:Y:S01]  /*0a50*/  LDC.64 R10, c[0x0][0x390] ;  /* 0x0000e400ff0a7b82 */ /* 0x000ea20000000a00 */
[C---:B0-----:R-:W-:Y:S01]  /*0a60*/  IMAD R13, R7.reuse, R9, R0 ;  /* 0x00000009070d7224 */ /* 0x041fe200078e0200 */
[----:B------:R-:W-:-:S04]  /*0a70*/  IADD3 R7, PT, PT, R7, 0x1, RZ ;  /* 0x0000000107077810 */ /* 0x000fc80007ffe0ff */
[----:B-1----:R-:W-:Y:S01]  /*0a80*/  ISETP.NE.AND P0, PT, R7, UR4, PT ;  /* 0x0000000407007c0c */ /* 0x002fe2000bf05270 */
[----:B--2---:R-:W-:-:S05]  /*0a90*/  IMAD.WIDE R10, R13, 0x4, R10 ;  /* 0x000000040d0a7825 */ /* 0x004fca00078e020a */
[----:B------:R0:W-:Y:S07]  /*0aa0*/  STG.E desc[UR8][R10.64], R20 ;  /* 0x000000140a007986 */ /* 0x0001ee000c101908 */
[----:B------:R-:W-:Y:S05]  /*0ab0*/  @!P0 BRA `(.L_x_0) ;  /* 0x0000000000f48947 */ /* 0x000fea0003800000 */
[----:B------:R-:W-:Y:S05]  /*0ac0*/  BRA `(.L_x_6) ;  /* 0xfffffff400a47947 */ /* 0x000fea000383ffff */
.L_x_1:
[C---:B------:R-:W-:Y:S01]  /*0ad0*/  ISETP.GE.U32.AND P1, PT, R2.reuse, 0x8, PT ;  /* 0x000000080200780c */ /* 0x040fe20003f26070 */
[----:B------:R-:W-:Y:S01]  /*0ae0*/  HFMA2 R3, -RZ, RZ, 0, 0 ;  /* 0x00000000ff037431 */ /* 0x000fe200000001ff */
[----:B------:R-:W-:-:S04]  /*0af0*/  LOP3.LUT R8, R2, 0x7, RZ, 0xc0, !PT ;  /* 0x0000000702087812 */ /* 0x000fc800078ec0ff */
[----:B------:R-:W-:-:S07]  /*0b00*/  ISETP.NE.AND P0, PT, R8, RZ, PT ;  /* 0x000000ff0800720c */ /* 0x000fce0003f05270 */
[----:B------:R-:W-:Y:S06]  /*0b10*/  @!P1 BRA `(.L_x_7) ;  /* 0x00000000005c9947 */ /* 0x000fec0003800000 */
[----:B------:R-:W0:Y:S01]  /*0b20*/  LDC.64 R4, c[0x0][0x390] ;  /* 0x0000e400ff047b82 */ /* 0x000e220000000a00 */
[----:B------:R-:W-:Y:S01]  /*0b30*/  LOP3.LUT R3, R2, 0x7ffffff8, RZ, 0xc0, !PT ;  /* 0x7ffffff802037812 */ /* 0x000fe200078ec0ff */
[----:B------:R-:W-:-:S06]  /*0b40*/  UMOV UR4, URZ ;  /* 0x000000ff00047c82 */ /* 0x000fcc0008000000 */
.L_x_8:
[----:B-1----:R-:W-:Y:S01]  /*0b50*/  IMAD R7, R9, UR4, R0 ;  /* 0x0000000409077c24 */ /* 0x002fe2000f8e0200 */
[----:B------:R-:W-:-:S03]  /*0b60*/  UIADD3 UR4, UPT, UPT, UR4, 0x8, URZ ;  /* 0x0000000804047890 */ /* 0x000fc6000fffe0ff */
[----:B0-----:R-:W-:-:S03]  /*0b70*/  IMAD.WIDE R6, R7, 0x4, R4 ;  /* 0x0000000407067825 */ /* 0x001fc600078e0204 */
[----:B------:R-:W-:Y:S02]  /*0b80*/  ISETP.NE.AND P1, PT, R3, UR4, PT ;  /* 0x0000000403007c0c */ /* 0x000fe4000bf25270 */
[----:B------:R1:W-:Y:S01]  /*0b90*/  STG.E desc[UR8][R6.64], RZ ;  /* 0x000000ff06007986 */ /* 0x0003e2000c101908 */
[----:B------:R-:W-:-:S05]  /*0ba0*/  IMAD.WIDE R10, R9, 0x4, R6 ;  /* 0x00000004090a7825 */ /* 0x000fca00078e0206 */
        /* <DEDUP_REMOVED lines=13> */
[----:B------:R-:W-:Y:S05]  /*0c80*/  @P1 BRA `(.L_x_8) ;  /* 0xfffffffc00b01947 */ /* 0x000fea000383ffff */
.L_x_7:
[----:B------:R-:W-:Y:S05]  /*0c90*/  @!P0 BRA `(.L_x_0) ;  /* 0x00000000007c8947 */ /* 0x000fea0003800000 */
[----:B------:R-:W-:Y:S02]  /*0ca0*/  ISETP.GE.U32.AND P0, PT, R8, 0x4, PT ;  /* 0x000000040800780c */ /* 0x000fe40003f06070 */
[----:B-1----:R-:W-:-:S04]  /*0cb0*/  LOP3.LUT R14, R2, 0x3, RZ, 0xc0, !PT ;  /* 0x00000003020e7812 */ /* 0x002fc800078ec0ff */
[----:B------:R-:W-:-:S07]  /*0cc0*/  ISETP.NE.AND P1, PT, R14, RZ, PT ;  /* 0x000000ff0e00720c */ /* 0x000fce0003f25270 */
[----:B------:R-:W-:Y:S06]  /*0cd0*/  @!P0 BRA `(.L_x_9) ;  /* 0x00000000002c8947 */ /* 0x000fec0003800000 */
[----:B------:R-:W0:Y:S01]  /*0ce0*/  LDC.64 R4, c[0x0][0x390] ;  /* 0x0000e400ff047b82 */ /* 0x000e220000000a00 */
[C---:B------:R-:W-:Y:S01]  /*0cf0*/  IMAD R7, R3.reuse, R9, R0 ;  /* 0x0000000903077224 */ /* 0x040fe200078e0200 */
[----:B------:R-:W-:-:S03]  /*0d00*/  IADD3 R3, PT, PT, R3, 0x4, RZ ;  /* 0x0000000403037810 */ /* 0x000fc60007ffe0ff */
[----:B0-----:R-:W-:-:S05]  /*0d10*/  IMAD.WIDE R4, R7, 0x4, R4 ;  /* 0x0000000407047825 */ /* 0x001fca00078e0204 */
[----:B------:R0:W-:Y:S01]  /*0d20*/  STG.E desc[UR8][R4.64], RZ ;  /* 0x000000ff04007986 */ /* 0x0001e2000c101908 */
[----:B------:R-:W-:-:S05]  /*0d30*/  IMAD.WIDE R6, R9, 0x4, R4 ;  /* 0x0000000409067825 */ /* 0x000fca00078e0204 */
[----:B------:R0:W-:Y:S01]  /*0d40*/  STG.E desc[UR8][R6.64], RZ ;  /* 0x000000ff06007986 */ /* 0x0001e2000c101908 */
[----:B------:R-:W-:-:S05]  /*0d50*/  IMAD.WIDE R10, R9, 0x4, R6 ;  /* 0x00000004090a7825 */ /* 0x000fca00078e0206 */
[----:B------:R0:W-:Y:S01]  /*0d60*/  STG.E desc[UR8][R10.64], RZ ;  /* 0x000000ff0a007986 */ /* 0x0001e2000c101908 */
[----:B------:R-:W-:-:S05]  /*0d70*/  IMAD.WIDE R12, R9, 0x4, R10 ;  /* 0x00000004090c7825 */ /* 0x000fca00078e020a */
[----:B------:R0:W-:Y:S02]  /*0d80*/  STG.E desc[UR8][R12.64], RZ ;  /* 0x000000ff0c007986 */ /* 0x0001e4000c101908 */
.L_x_9:
[----:B------:R-:W-:Y:S05]  /*0d90*/  @!P1 BRA `(.L_x_0) ;  /* 0x00000000003c9947 */ /* 0x000fea0003800000 */
[----:B------:R-:W-:Y:S02]  /*0da0*/  LOP3.LUT R2, R2, 0x1, RZ, 0xc0, !PT ;  /* 0x0000000102027812 */ /* 0x000fe400078ec0ff */
[----:B------:R-:W-:Y:S02]  /*0db0*/  ISETP.NE.AND P0, PT, R14, 0x1, PT ;  /* 0x000000010e00780c */ /* 0x000fe40003f05270 */
[----:B------:R-:W-:-:S13]  /*0dc0*/  ISETP.NE.U32.AND P1, PT, R2, 0x1, PT ;  /* 0x000000010200780c */ /* 0x000fda0003f25070 */
[----:B0-----:R-:W0:Y:S01]  /*0dd0*/  @!P1 LDC.64 R10, c[0x0][0x390] ;  /* 0x0000e400ff0a9b82 */ /* 0x001e220000000a00 */
[----:B------:R-:W-:Y:S05]  /*0de0*/  @!P0 BRA `(.L_x_10) ;  /* 0x00000000001c8947 */ /* 0x000fea0003800000 */
[----:B------:R-:W1:Y:S01]  /*0df0*/  LDC.64 R4, c[0x0][0x390] ;  /* 0x0000e400ff047b82 */ /* 0x000e620000000a00 */
[C---:B------:R-:W-:Y:S01]  /*0e00*/  IMAD R7, R3.reuse, R9, R0 ;  /* 0x0000000903077224 */ /* 0x040fe200078e0200 */
[----:B------:R-:W-:-:S03]  /*0e10*/  IADD3 R3, PT, PT, R3, 0x2, RZ ;  /* 0x0000000203037810 */ /* 0x000fc60007ffe0ff */
[----:B-1----:R-:W-:-:S05]  /*0e20*/  IMAD.WIDE R4, R7, 0x4, R4 ;  /* 0x0000000407047825 */ /* 0x002fca00078e0204 */
[----:B------:R1:W-:Y:S01]  /*0e30*/  STG.E desc[UR8][R4.64], RZ ;  /* 0x000000ff04007986 */ /* 0x0003e2000c101908 */
[----:B------:R-:W-:-:S05]  /*0e40*/  IMAD.WIDE R6, R9, 0x4, R4 ;  /* 0x0000000409067825 */ /* 0x000fca00078e0204 */
[----:B------:R1:W-:Y:S02]  /*0e50*/  STG.E desc[UR8][R6.64], RZ ;  /* 0x000000ff06007986 */ /* 0x0003e4000c101908 */
.L_x_10:
[----:B------:R-:W-:-:S04]  /*0e60*/  @!P1 IMAD R3, R3, R9, R0 ;  /* 0x0000000903039224 */ /* 0x000fc800078e0200 */
[----:B0-----:R-:W-:-:S05]  /*0e70*/  @!P1 IMAD.WIDE R2, R3, 0x4, R10 ;  /* 0x0000000403029825 */ /* 0x001fca00078e020a */
[----:B------:R2:W-:Y:S02]  /*0e80*/  @!P1 STG.E desc[UR8][R2.64], RZ ;  /* 0x000000ff02009986 */ /* 0x0005e4000c101908 */
.L_x_0:
[----:B------:R-:W3:Y:S01]  /*0e90*/  LDCU UR5, c[0x0][0x3a4] ;  /* 0x00007480ff0577ac */ /* 0x000ee20008000800 */
[----:B------:R-:W-:Y:S01]  /*0ea0*/  MOV R8, RZ ;  /* 0x000000ff00087202 */ /* 0x000fe20000000f00 */
[----:B---3--:R-:W-:-:S09]  /*0eb0*/  UISETP.GE.AND UP0, UPT, UR5, 0x1, UPT ;  /* 0x000000010500788c */ /* 0x008fd2000bf06270 */
[----:B------:R-:W-:Y:S05]  /*0ec0*/  BRA.U !UP0, `(.L_x_11) ;  /* 0x0000000508f87547 */ /* 0x000fea000b800000 */
[----:B------:R-:W-:Y:S01]  /*0ed0*/  UISETP.GE.U32.AND UP1, UPT, UR5, 0x10, UPT ;  /* 0x000000100500788c */ /* 0x000fe2000bf26070 */
[----:B------:R-:W-:Y:S01]  /*0ee0*/  HFMA2 R8, -RZ, RZ, 0, 0 ;  /* 0x00000000ff087431 */ /* 0x000fe200000001ff */
[----:B------:R-:W-:Y:S01]  /*0ef0*/  ULOP3.LUT UR6, UR5, 0xf, URZ, 0xc0, !UPT ;  /* 0x0000000f05067892 */ /* 0x000fe2000f8ec0ff */
[----:B------:R-:W-:-:S03]  /*0f00*/  UMOV UR4, URZ ;  /* 0x000000ff00047c82 */ /* 0x000fc60008000000 */
[----:B------:R-:W-:-:S03]  /*0f10*/  UISETP.NE.AND UP0, UPT, UR6, URZ, UPT ;  /* 0x000000ff0600728c */ /* 0x000fc6000bf05270 */
[----:B------:R-:W-:Y:S08]  /*0f20*/  BRA.U !UP1, `(.L_x_12) ;  /* 0x0000000109e47547 */ /* 0x000ff0000b800000 */
[----:B------:R-:W-:Y:S01]  /*0f30*/  ULOP3.LUT UR4, UR5, 0x7ffffff0, URZ, 0xc0, !UPT ;  /* 0x7ffffff005047892 */ /* 0x000fe2000f8ec0ff */
[----:B------:R-:W-:Y:S02]  /*0f40*/  MOV R8, RZ ;  /* 0x000000ff00087202 */ /* 0x000fe40000000f00 */
[----:B-1----:R-:W-:Y:S01]  /*0f50*/  MOV R18, R0 ;  /* 0x0000000000127202 */ /* 0x002fe20000000f00 */
[----:B------:R-:W-:-:S12]  /*0f60*/  UIADD3 UR7, UPT, UPT, -UR4, URZ, URZ ;  /* 0x000000ff04077290 */ /* 0x000fd8000fffe1ff */
.L_x_13:
[----:B0-----:R-:W0:Y:S02]  /*0f70*/  LDC.64 R4, c[0x0][0x388] ;  /* 0x0000e200ff047b82 */ /* 0x001e240000000a00 */
[----:B0-----:R-:W-:-:S05]  /*0f80*/  IMAD.WIDE R4, R18, 0x4, R4 ;  /* 0x0000000412047825 */ /* 0x001fca00078e0204 */
[----:B------:R-:W3:Y:S01]  /*0f90*/  LDG.E R25, desc[UR8][R4.64] ;  /* 0x0000000804197981 */ /* 0x000ee2000c1e1900 */
[----:B------:R-:W-:-:S05]  /*0fa0*/  IMAD.WIDE R6, R9, 0x4, R4 ;  /* 0x0000000409067825 */ /* 0x000fca00078e0204 */
[----:B------:R0:W4:Y:S01]  /*0fb0*/  LDG.E R23, desc[UR8][R6.64] ;  /* 0x0000000806177981 */ /* 0x000122000c1e1900 */
[----:B------:R-:W-:-:S05]  /*0fc0*/  IMAD.WIDE R10, R9, 0x4, R6 ;  /* 0x00000004090a7825 */ /* 0x000fca00078e0206 */
[----:B------:R1:W5:Y:S01]  /*0fd0*/  LDG.E R22, desc[UR8][R10.64] ;  /* 0x000000080a167981 */ /* 0x000362000c1e1900 */
[----:B------:R-:W-:-:S05]  /*0fe0*/  IMAD.WIDE R14, R9, 0x4, R10 ;  /* 0x00000004090e7825 */ /* 0x000fca00078e020a */
[----:B------:R-:W5:Y:S01]  /*0ff0*/  LDG.E R21, desc[UR8][R14.64] ;  /* 0x000000080e157981 */ /* 0x000f62000c1e1900 */
[----:B------:R-:W-:-:S05]  /*1000*/  IMAD.WIDE R16, R9, 0x4, R14 ;  /* 0x0000000409107825 */ /* 0x000fca00078e020e */
[----:B------:R-:W5:Y:S01]  /*1010*/  LDG.E R20, desc[UR8][R16.64] ;  /* 0x0000000810147981 */ /* 0x000f62000c1e1900 */
[----:B--2---:R-:W-:-:S05]  /*1020*/  IMAD.WIDE R2, R9, 0x4, R16 ;  /* 0x0000000409027825 */ /* 0x004fca00078e0210 */
[----:B------:R2:W5:Y:S01]  /*1030*/  LDG.E R19, desc[UR8][R2.64] ;  /* 0x0000000802137981 */ /* 0x000562000c1e1900 */
[----:B------:R-:W-:-:S05]  /*1040*/  IMAD.WIDE R26, R9, 0x4, R2 ;  /* 0x00000004091a7825 */ /* 0x000fca00078e0202 */
[----:B------:R2:W5:Y:S01]  /*1050*/  LDG.E R24, desc[UR8][R26.64] ;  /* 0x000000081a187981 */ /* 0x000562000c1e1900 */
[----:B------:R-:W-:-:S05]  /*1060*/  IMAD.WIDE R12, R9, 0x4, R26 ;  /* 0x00000004090c7825 */ /* 0x000fca00078e021a */
[----:B------:R2:W5:Y:S01]  /*1070*/  LDG.E R28, desc[UR8][R12.64] ;  /* 0x000000080c1c7981 */ /* 0x000562000c1e1900 */
[----:B0-----:R-:W-:-:S04]  /*1080*/  IMAD.WIDE R6, R9, 0x4, R12 ;  /* 0x0000000409067825 */ /* 0x001fc800078e020c */
[C---:B-1----:R-:W-:Y:S02]  /*1090*/  IMAD.WIDE R10, R9.reuse, 0x4, R6 ;  /* 0x00000004090a7825 */ /* 0x042fe400078e0206 */
[----:B------:R-:W5:Y:S02]  /*10a0*/  LDG.E R6, desc[UR8][R6.64] ;  /* 0x0000000806067981 */ /* 0x000f64000c1e1900 */
[C---:B--2---:R-:W-:Y:S02]  /*10b0*/  IMAD.WIDE R2, R9.reuse, 0x4, R10 ;  /* 0x0000000409027825 */ /* 0x044fe400078e020a */
[----:B------:R-:W2:Y:S02]  /*10c0*/  LDG.E R10, desc[UR8][R10.64] ;  /* 0x000000080a0a7981 */ /* 0x000ea4000c1e1900 */
[C---:B------:R-:W-:Y:S02]  /*10d0*/  IMAD.WIDE R4, R9.reuse, 0x4, R2 ;  /* 0x0000000409047825 */ /* 0x040fe400078e0202 */
[----:B------:R-:W2:Y:S02]  /*10e0*/  LDG.E R29, desc[UR8][R2.64] ;  /* 0x00000008021d7981 */ /* 0x000ea4000c1e1900 */
[----:B------:R-:W-:-:S02]  /*10f0*/  IMAD.WIDE R14, R9, 0x4, R4 ;  /* 0x00000004090e7825 */ /* 0x000fc400078e0204 */
[----:B------:R-:W2:Y:S02]  /*1100*/  LDG.E R4, desc[UR8][R4.64] ;  /* 0x0000000804047981 */ /* 0x000ea4000c1e1900 */
[C---:B------:R-:W-:Y:S02]  /*1110*/  IMAD.WIDE R16, R9.reuse, 0x4, R14 ;  /* 0x0000000409107825 */ /* 0x040fe400078e020e */
[----:B------:R-:W2:Y:S02]  /*1120*/  LDG.E R14, desc[UR8][R14.64] ;  /* 0x000000080e0e7981 */ /* 0x000ea4000c1e1900 */
[C---:B------:R-:W-:Y:S02]  /*1130*/  IMAD.WIDE R26, R9.reuse, 0x4, R16 ;  /* 0x00000004091a7825 */ /* 0x040fe400078e0210 */
[----:B------:R-:W2:Y:S02]  /*1140*/  LDG.E R16, desc[UR8][R16.64] ;  /* 0x0000000810107981 */ /* 0x000ea4000c1e1900 */
[----:B------:R-:W-:-:S02]  /*1150*/  IMAD.WIDE R12, R9, 0x4, R26 ;  /* 0x00000004090c7825 */ /* 0x000fc400078e021a */
[----:B------:R-:W2:Y:S04]  /*1160*/  LDG.E R26, desc[UR8][R26.64] ;  /* 0x000000081a1a7981 */ /* 0x000ea8000c1e1900 */
[----:B------:R-:W2:Y:S01]  /*1170*/  LDG.E R12, desc[UR8][R12.64] ;  /* 0x000000080c0c7981 */ /* 0x000ea2000c1e1900 */
[----:B------:R-:W-:-:S04]  /*1180*/  UIADD3 UR7, UPT, UPT, UR7, 0x10, URZ ;  /* 0x0000001007077890 */ /* 0x000fc8000fffe0ff */
[----:B------:R-:W-:Y:S01]  /*1190*/  UISETP.NE.AND UP1, UPT, UR7, URZ, UPT ;  /* 0x000000ff0700728c */ /* 0x000fe2000bf25270 */
[----:B------:R-:W-:Y:S01]  /*11a0*/  LEA R18, R9, R18, 0x4 ;  /* 0x0000001209127211 */ /* 0x000fe200078e20ff */
[----:B---3--:R-:W-:-:S04]  /*11b0*/  FADD R8, R25, R8 ;  /* 0x0000000819087221 */ /* 0x008fc80000000000 */
[----:B----4-:R-:W-:-:S04]  /*11c0*/  FADD R23, R8, R23 ;  /* 0x0000001708177221 */ /* 0x010fc80000000000 */
[----:B-----5:R-:W-:-:S04]  /*11d0*/  FADD R22, R23, R22 ;  /* 0x0000001617167221 */ /* 0x020fc80000000000 */
[----:B------:R-:W-:-:S04]  /*11e0*/  FADD R21, R22, R21 ;  /* 0x0000001516157221 */ /* 0x000fc80000000000 */
[----:B------:R-:W-:-:S04]  /*11f0*/  FADD R20, R21, R20 ;  /* 0x0000001415147221 */ /* 0x000fc80000000000 */
[----:B------:R-:W-:-:S04]  /*1200*/  FADD R19, R20, R19 ;  /* 0x0000001314137221 */ /* 0x000fc80000000000 */
[----:B------:R-:W-:-:S04]  /*1210*/  FADD R19, R19, R24 ;  /* 0x0000001813137221 */ /* 0x000fc80000000000 */
[----:B------:R-:W-:-:S04]  /*1220*/  FADD R19, R19, R28 ;  /* 0x0000001c13137221 */ /* 0x000fc80000000000 */
[----:B------:R-:W-:-:S04]  /*1230*/  FADD R19, R19, R6 ;  /* 0x0000000613137221 */ /* 0x000fc80000000000 */
[----:B--2---:R-:W-:-:S04]  /*1240*/  FADD R10, R19, R10 ;  /* 0x0000000a130a7221 */ /* 0x004fc80000000000 */
[----:B------:R-:W-:-:S04]  /*1250*/  FADD R29, R10, R29 ;  /* 0x0000001d0a1d7221 */ /* 0x000fc80000000000 */
[----:B------:R-:W-:-:S04]  /*1260*/  FADD R29, R29, R4 ;  /* 0x000000041d1d7221 */ /* 0x000fc80000000000 */
[----:B------:R-:W-:-:S04]  /*1270*/  FADD R29, R29, R14 ;  /* 0x0000000e1d1d7221 */ /* 0x000fc80000000000 */
[----:B------:R-:W-:-:S04]  /*1280*/  FADD R29, R29, R16 ;  /* 0x000000101d1d7221 */ /* 0x000fc80000000000 */
[----:B------:R-:W-:-:S04]  /*1290*/  FADD R29, R29, R26 ;  /* 0x0000001a1d1d7221 */ /* 0x000fc80000000000 */
[----:B------:R-:W-:Y:S01]  /*12a0*/  FADD R8, R29, R12 ;  /* 0x0000000c1d087221 */ /* 0x000fe20000000000 */
[----:B------:R-:W-:Y:S06]  /*12b0*/  BRA.U UP1, `(.L_x_13) ;  /* 0xfffffffd012c7547 */ /* 0x000fec000b83ffff */
.L_x_12:
[----:B------:R-:W-:Y:S05]  /*12c0*/  BRA.U !UP0, `(.L_x_11) ;  /* 0x0000000108f87547 */ /* 0x000fea000b800000 */
[----:B------:R-:W-:Y:S02]  /*12d0*/  UISETP.GE.U32.AND UP0, UPT, UR6, 0x8, UPT ;  /* 0x000000080600788c */ /* 0x000fe4000bf06070 */
[----:B------:R-:W-:-:S04]  /*12e0*/  ULOP3.LUT UR7, UR5, 0x7, URZ, 0xc0, !UPT ;  /* 0x0000000705077892 */ /* 0x000fc8000f8ec0ff */
[----:B------:R-:W-:-:S03]  /*12f0*/  UISETP.NE.AND UP1, UPT, UR7, URZ, UPT ;  /* 0x000000ff0700728c */ /* 0x000fc6000bf25270 */
[----:B------:R-:W-:Y:S08]  /*1300*/  BRA.U !UP0, `(.L_x_14) ;  /* 0x00000001086c7547 */ /* 0x000ff0000b800000 */
[----:B--2---:R-:W2:Y:S01]  /*1310*/  LDC.64 R2, c[0x0][0x388] ;  /* 0x0000e200ff027b82 */ /* 0x004ea20000000a00 */
[----:B01----:R-:W-:-:S04]  /*1320*/  IMAD R5, R9, UR4, R0 ;  /* 0x0000000409057c24 */ /* 0x003fc8000f8e0200 */
[----:B--2---:R-:W-:-:S04]  /*1330*/  IMAD.WIDE R2, R5, 0x4, R2 ;  /* 0x0000000405027825 */ /* 0x004fc800078e0202 */
[C---:B------:R-:W-:Y:S02]  /*1340*/  IMAD.WIDE R4, R9.reuse, 0x4, R2 ;  /* 0x0000000409047825 */ /* 0x040fe400078e0202 */
[----:B------:R-:W2:Y:S02]  /*1350*/  LDG.E R3, desc[UR8][R2.64] ;  /* 0x0000000802037981 */ /* 0x000ea4000c1e1900 */
[C---:B------:R-:W-:Y:S02]  /*1360*/  IMAD.WIDE R6, R9.reuse, 0x4, R4 ;  /* 0x0000000409067825 */ /* 0x040fe400078e0204 */
[----:B------:R-:W3:Y:S02]  /*1370*/  LDG.E R4, desc[UR8][R4.64] ;  /* 0x0000000804047981 */ /* 0x000ee4000c1e1900 */
[C---:B------:R-:W-:Y:S02]  /*1380*/  IMAD.WIDE R10, R9.reuse, 0x4, R6 ;  /* 0x00000004090a7825 */ /* 0x040fe400078e0206 */
[----:B------:R-:W4:Y:S02]  /*1390*/  LDG.E R6, desc[UR8][R6.64] ;  /* 0x0000000806067981 */ /* 0x000f24000c1e1900 */
[----:B------:R-:W-:-:S02]  /*13a0*/  IMAD.WIDE R12, R9, 0x4, R10 ;  /* 0x00000004090c7825 */ /* 0x000fc400078e020a */
[----:B------:R-:W5:Y:S02]  /*13b0*/  LDG.E R10, desc[UR8][R10.64] ;  /* 0x000000080a0a7981 */ /* 0x000f64000c1e1900 */
[C---:B------:R-:W-:Y:S02]  /*13c0*/  IMAD.WIDE R14, R9.reuse, 0x4, R12 ;  /* 0x00000004090e7825 */ /* 0x040fe400078e020c */
[----:B------:R-:W5:Y:S02]  /*13d0*/  LDG.E R12, desc[UR8][R12.64] ;  /* 0x000000080c0c7981 */ /* 0x000f64000c1e1900 */
[C---:B------:R-:W-:Y:S02]  /*13e0*/  IMAD.WIDE R16, R9.reuse, 0x4, R14 ;  /* 0x0000000409107825 */ /* 0x040fe400078e020e */
[----:B------:R-:W5:Y:S02]  /*13f0*/  LDG.E R14, desc[UR8][R14.64] ;  /* 0x000000080e0e7981 */ /* 0x000f64000c1e1900 */
[----:B------:R-:W-:-:S02]  /*1400*/  IMAD.WIDE R18, R9, 0x4, R16 ;  /* 0x0000000409127825 */ /* 0x000fc400078e0210 */
[----:B------:R-:W5:Y:S04]  /*1410*/  LDG.E R16, desc[UR8][R16.64] ;  /* 0x0000000810107981 */ /* 0x000f68000c1e1900 */
[----:B------:R-:W5:Y:S01]  /*1420*/  LDG.E R18, desc[UR8][R18.64] ;  /* 0x0000000812127981 */ /* 0x000f62000c1e1900 */
[----:B------:R-:W-:Y:S01]  /*1430*/  UIADD3 UR4, UPT, UPT, UR4, 0x8, URZ ;  /* 0x0000000804047890 */ /* 0x000fe2000fffe0ff */
[----:B--2---:R-:W-:-:S04]  /*1440*/  FADD R3, R8, R3 ;  /* 0x0000000308037221 */ /* 0x004fc80000000000 */
[----:B---3--:R-:W-:-:S04]  /*1450*/  FADD R3, R3, R4 ;  /* 0x0000000403037221 */ /* 0x008fc80000000000 */
[----:B----4-:R-:W-:-:S04]  /*1460*/  FADD R3, R3, R6 ;  /* 0x0000000603037221 */ /* 0x010fc80000000000 */
[----:B-----5:R-:W-:-:S04]  /*1470*/  FADD R3, R3, R10 ;  /* 0x0000000a03037221 */ /* 0x020fc80000000000 */
[----:B------:R-:W-:-:S04]  /*1480*/  FADD R3, R3, R12 ;  /* 0x0000000c03037221 */ /* 0x000fc80000000000 */
[----:B------:R-:W-:-:S04]  /*1490*/  FADD R3, R3, R14 ;  /* 0x0000000e03037221 */ /* 0x000fc80000000000 */
[----:B------:R-:W-:-:S04]  /*14a0*/  FADD R3, R3, R16 ;  /* 0x0000001003037221 */ /* 0x000fc80000000000 */
[----:B------:R-:W-:-:S07]  /*14b0*/  FADD R8, R3, R18 ;  /* 0x0000001203087221 */ /* 0x000fce0000000000 */
.L_x_14:
        /* <DEDUP_REMOVED lines=12> */
[----:B------:R-:W-:Y:S02]  /*1580*/  IMAD.WIDE R10, R9, 0x4, R6 ;  /* 0x00000004090a7825 */ /* 0x000fe400078e0206 */
[----:B------:R-:W4:Y:S04]  /*1590*/  LDG.E R7, desc[UR8][R6.64] ;  /* 0x0000000806077981 */ /* 0x000f28000c1e1900 */
[----:B------:R-:W5:Y:S01]  /*15a0*/  LDG.E R11, desc[UR8][R10.64] ;  /* 0x000000080a0b7981 */ /* 0x000f62000c1e1900 */
[----:B------:R-:W-:Y:S01]  /*15b0*/  UIADD3 UR4, UPT, UPT, UR4, 0x4, URZ ;  /* 0x0000000404047890 */ /* 0x000fe2000fffe0ff */
[----:B--2---:R-:W-:-:S04]  /*15c0*/  FADD R8, R8, R3 ;  /* 0x0000000308087221 */ /* 0x004fc80000000000 */
[----:B---3--:R-:W-:-:S04]  /*15d0*/  FADD R8, R8, R5 ;  /* 0x0000000508087221 */ /* 0x008fc80000000000 */
[----:B----4-:R-:W-:-:S04]  /*15e0*/  FADD R8, R8, R7 ;  /* 0x0000000708087221 */ /* 0x010fc80000000000 */
[----:B-----5:R-:W-:-:S07]  /*15f0*/  FADD R8, R8, R11 ;  /* 0x0000000b08087221 */ /* 0x020fce0000000000 */
.L_x_15:
[----:B------:R-:W-:Y:S05]  /*1600*/  BRA.U !UP1, `(.L_x_11) ;  /* 0x0000000109287547 */ /* 0x000fea000b800000 */
[----:B01----:R-:W0:Y:S01]  /*1610*/  LDC.64 R4, c[0x0][0x388] ;  /* 0x0000e200ff047b82 */ /* 0x003e220000000a00 */
[----:B------:R-:W-:Y:S01]  /*1620*/  IMAD R6, R9, UR4, R0 ;  /* 0x0000000409067c24 */ /* 0x000fe2000f8e0200 */
[----:B------:R-:W-:-:S12]  /*1630*/  UIADD3 UR5, UPT, UPT, -UR5, URZ, URZ ;  /* 0x000000ff05057290 */ /* 0x000fd8000fffe1ff */
.L_x_16:
[----:B0-2---:R-:W-:-:S06]  /*1640*/  IMAD.WIDE R2, R6, 0x4, R4 ;  /* 0x0000000406027825 */ /* 0x005fcc00078e0204 */
[----:B------:R-:W2:Y:S01]  /*1650*/  LDG.E R3, desc[UR8][R2.64] ;  /* 0x0000000802037981 */ /* 0x000ea2000c1e1900 */
[----:B------:R-:W-:Y:S01]  /*1660*/  UIADD3 UR5, UPT, UPT, UR5, 0x1, URZ ;  /* 0x0000000105057890 */ /* 0x000fe2000fffe0ff */
[----:B------:R-:W-:-:S03]  /*1670*/  IADD3 R6, PT, PT, R6, R9, RZ ;  /* 0x0000000906067210 */ /* 0x000fc60007ffe0ff */
[----:B------:R-:W-:Y:S01]  /*1680*/  UISETP.NE.AND UP0, UPT, UR5, URZ, UPT ;  /* 0x000000ff0500728c */ /* 0x000fe2000bf05270 */
[----:B--2---:R-:W-:-:S08]  /*1690*/  FADD R8, R3, R8 ;  /* 0x0000000803087221 */ /* 0x004fd00000000000 */
[----:B------:R-:W-:Y:S05]  /*16a0*/  BRA.U UP0, `(.L_x_16) ;  /* 0xfffffffd00e47547 */ /* 0x000fea000b83ffff */
.L_x_11:
[----:B--2---:R-:W2:Y:S02]  /*16b0*/  LDC.64 R2, c[0x0][0x398] ;  /* 0x0000e600ff027b82 */ /* 0x004ea40000000a00 */
[----:B--2---:R-:W-:-:S05]  /*16c0*/  IMAD.WIDE R2, R0, 0x4, R2 ;  /* 0x0000000400027825 */ /* 0x004fca00078e0202 */
[----:B------:R-:W-:Y:S01]  /*16d0*/  STG.E desc[UR8][R2.64], R8 ;  /* 0x0000000802007986 */ /* 0x000fe2000c101908 */
[----:B------:R-:W-:Y:S05]  /*16e0*/  EXIT ;  /* 0x000000000000794d */ /* 0x000fea0003800000 */
.L_x_17:
[----:B------:R-:W-:-:S00]  /*16f0*/  BRA `(.L_x_17) ;  /* 0xfffffffc00fc7947 */ /* 0x000fc0000383ffff */
[----:B------:R-:W-:-:S00]  /*1700*/  NOP ;  /* 0x0000000000007918 */ /* 0x000fc00000000000 */
[----:B------:R-:W-:-:S00]  /*1710*/  NOP ;  /* 0x0000000000007918 */ /* 0x000fc00000000000 */
[----:B------:R-:W-:-:S00]  /*1720*/  NOP ;  /* 0x0000000000007918 */ /* 0x000fc00000000000 */
[----:B------:R-:W-:-:S00]  /*1730*/  NOP ;  /* 0x0000000000007918 */ /* 0x000fc00000000000 */
[----:B------:R-:W-:-:S00]  /*1740*/  NOP ;  /* 0x0000000000007918 */ /* 0x000fc00000000000 */
[----:B------:R-:W-:-:S00]  /*1750*/  NOP ;  /* 0x0000000000007918 */ /* 0x000fc00000000000 */
[----:B------:R-:W-:-:S00]  /*1760*/  NOP ;  /* 0x0000000000007918 */ /* 0x000fc00000000000 */
[----:B------:R-:W-:-:S00]  /*1770*/  NOP ;  /* 0x0000000000007918 */ /* 0x000fc00000000000 */
.L_x_27:


//--------------------- .text._Z29hidden_layer_gradients_kernelPKfS0_Pfiii --------------------------
	.section	.text._Z29hidden_layer_gradients_kernelPKfS0_Pfiii,"ax",@progbits
	.align	128
        .global         _Z29hidden_layer_gradients_kernelPKfS0_Pfiii
        .type           _Z29hidden_layer_gradients_kernelPKfS0_Pfiii,@function
        .size           _Z29hidden_layer_gradients_kernelPKfS0_Pfiii,(.L_x_28 - _Z29hidden_layer_gradients_kernelPKfS0_Pfiii)
        .other          _Z29hidden_layer_gradients_kernelPKfS0_Pfiii,@"STO_CUDA_ENTRY STV_DEFAULT"
_Z29hidden_layer_gradients_kernelPKfS0_Pfiii:
.text._Z29hidden_layer_gradients_kernelPKfS0_Pfiii:
[----:B------:R-:W-:Y:S01]  /*0000*/  LDC R1, c[0x0][0x37c] ;  /* 0x0000df00ff017b82 */ /* 0x000fe20000000800 */
[----:B------:R-:W0:Y:S07]  /*0010*/  S2R R3, SR_TID.X ;  /* 0x0000000000037919 */ /* 0x000e2e0000002100 */
[----:B------:R-:W0:Y:S01]  /*0020*/  S2UR UR4, SR_CTAID.X ;  /* 0x00000000000479c3 */ /* 0x000e220000002500 */
[----:B------:R-:W1:Y:S07]  /*0030*/  LDCU UR5, c[0x0][0x3a0] ;  /* 0x00007400ff0577ac */ /* 0x000e6e0008000800 */
[----:B------:R-:W0:Y:S08]  /*0040*/  LDC R0, c[0x0][0x360] ;  /* 0x0000d800ff007b82 */ /* 0x000e300000000800 */
[----:B------:R-:W1:Y:S01]  /*0050*/  LDC R5, c[0x0][0x398] ;  /* 0x0000e600ff057b82 */ /* 0x000e620000000800 */
[----:B0-----:R-:W-:-:S02]  /*0060*/  IMAD R0, R0, UR4, R3 ;  /* 0x0000000400007c24 */ /* 0x001fc4000f8e0203 */
[----:B-1----:R-:W-:-:S05]  /*0070*/  IMAD R3, R5, UR5, RZ ;  /* 0x0000000505037c24 */ /* 0x002fca000f8e02ff */
[----:B------:R-:W-:-:S13]  /*0080*/  ISETP.GE.AND P0, PT, R0, R3, PT ;  /* 0x000000030000720c */ /* 0x000fda0003f06270 */
[----:B------:R-:W-:Y:S05]  /*0090*/  @P0 EXIT ;  /* 0x000000000000094d */ /* 0x000fea0003800000 */
[----:B------:R-:W0:Y:S01]  /*00a0*/  LDCU UR9, c[0x0][0x39c] ;  /* 0x00007380ff0977ac */ /* 0x000e220008000800 */
[----:B------:R-:W-:Y:S01]  /*00b0*/  HFMA2 R14, -RZ, RZ, 0, 0 ;  /* 0x00000000ff0e7431 */ /* 0x000fe200000001ff */
[----:B------:R-:W1:Y:S01]  /*00c0*/  LDCU.64 UR16, c[0x0][0x358] ;  /* 0x00006b00ff1077ac */ /* 0x000e620008000a00 */
[----:B0-----:R-:W-:-:S09]  /*00d0*/  UISETP.GE.AND UP0, UPT, UR9, 0x1, UPT ;  /* 0x000000010900788c */ /* 0x001fd2000bf06270 */
[----:B-1----:R-:W-:Y:S05]  /*00e0*/  BRA.U !UP0, `(.L_x_18) ;  /* 0x0000000908c87547 */ /* 0x002fea000b800000 */
[----:B------:R-:W-:Y:S01]  /*00f0*/  IABS R7, R5 ;  /* 0x0000000500077213 */ /* 0x000fe20000000000 */
[----:B------:R-:W-:Y:S01]  /*0100*/  UISETP.GE.U32.AND UP1, UPT, UR9, 0x10, UPT ;  /* 0x000000100900788c */ /* 0x000fe2000bf26070 */
[----:B------:R-:W-:Y:S01]  /*0110*/  MOV R14, RZ ;  /* 0x000000ff000e7202 */ /* 0x000fe20000000f00 */
[----:B------:R-:W-:Y:S01]  /*0120*/  ULOP3.LUT UR10, UR9, 0xf, URZ, 0xc0, !UPT ;  /* 0x0000000f090a7892 */ /* 0x000fe2000f8ec0ff */
[----:B------:R-:W0:Y:S01]  /*0130*/  I2F.RP R4, R7 ;  /* 0x0000000700047306 */ /* 0x000e220000209400 */
[----:B------:R-:W-:Y:S02]  /*0140*/  UMOV UR4, URZ ;  /* 0x000000ff00047c82 */ /* 0x000fe40008000000 */
[----:B------:R-:W-:-:S05]  /*0150*/  UISETP.NE.AND UP0, UPT, UR10, URZ, UPT ;  /* 0x000000ff0a00728c */ /* 0x000fca000bf05270 */
[----:B0-----:R-:W0:Y:S02]  /*0160*/  MUFU.RCP R4, R4 ;  /* 0x0000000400047308 */ /* 0x001e240000001000 */
[----:B0-----:R-:W-:-:S06]  /*0170*/  IADD3 R2, PT, PT, R4, 0xffffffe, RZ ;  /* 0x0ffffffe04027810 */ /* 0x001fcc0007ffe0ff */
[----:B------:R0:W1:Y:S02]  /*0180*/  F2I.FTZ.U32.TRUNC.NTZ R3, R2 ;  /* 0x0000000200037305 */ /* 0x000064000021f000 */
[----:B0-----:R-:W-:Y:S02]  /*0190*/  MOV R2, RZ ;  /* 0x000000ff00027202 */ /* 0x001fe40000000f00 */
[----:B-1----:R-:W-:-:S05]  /*01a0*/  IADD3 R6, PT, PT, RZ, -R3, RZ ;  /* 0x80000003ff067210 */ /* 0x002fca0007ffe0ff */
[----:B------:R-:W-:Y:S01]  /*01b0*/  IMAD R9, R6, R7, RZ ;  /* 0x0000000706097224 */ /* 0x000fe200078e02ff */
[----:B------:R-:W-:-:S03]  /*01c0*/  IABS R6, R0 ;  /* 0x0000000000067213 */ /* 0x000fc60000000000 */
[----:B------:R-:W-:Y:S01]  /*01d0*/  IMAD.HI.U32 R3, R3, R9, R2 ;  /* 0x0000000903037227 */ /* 0x000fe200078e0002 */
[----:B------:R-:W-:-:S04]  /*01e0*/  LOP3.LUT R2, R0, R5, RZ, 0x3c, !PT ;  /* 0x0000000500027212 */ /* 0x000fc800078e3cff */
[----:B------:R-:W-:Y:S01]  /*01f0*/  ISETP.GE.AND P1, PT, R2, RZ, PT ;  /* 0x000000ff0200720c */ /* 0x000fe20003f26270 */
[----:B------:R-:W-:-:S05]  /*0200*/  IMAD.HI.U32 R3, R3, R6, RZ ;  /* 0x0000000603037227 */ /* 0x000fca00078e00ff */
[----:B------:R-:W-:-:S05]  /*0210*/  IADD3 R4, PT, PT, -R3, RZ, RZ ;  /* 0x000000ff03047210 */ /* 0x000fca0007ffe1ff */
[----:B------:R-:W-:-:S05]  /*0220*/  IMAD R4, R7, R4, R6 ;  /* 0x0000000407047224 */ /* 0x000fca00078e0206 */
[----:B------:R-:W-:-:S13]  /*0230*/  ISETP.GT.U32.AND P2, PT, R7, R4, PT ;  /* 0x000000040700720c */ /* 0x000fda0003f44070 */
[-C--:B------:R-:W-:Y:S02]  /*0240*/  @!P2 IADD3 R4, PT, PT, R4, -R7.reuse, RZ ;  /* 0x800000070404a210 */ /* 0x080fe40007ffe0ff */
[----:B------:R-:W-:Y:S02]  /*0250*/  @!P2 IADD3 R3, PT, PT, R3, 0x1, RZ ;  /* 0x000000010303a810 */ /* 0x000fe40007ffe0ff */
[----:B------:R-:W-:Y:S02]  /*0260*/  ISETP.GE.U32.AND P0, PT, R4, R7, PT ;  /* 0x000000070400720c */ /* 0x000fe40003f06070 */
[----:B------:R-:W-:-:S11]  /*0270*/  ISETP.NE.AND P2, PT, R5, RZ, PT ;  /* 0x000000ff0500720c */ /* 0x000fd60003f45270 */
[----:B------:R-:W-:-:S04]  /*0280*/  @P0 IADD3 R3, PT, PT, R3, 0x1, RZ ;  /* 0x0000000103030810 */ /* 0x000fc80007ffe0ff */
[----:B------:R-:W-:Y:S02]  /*0290*/  @!P1 IADD3 R3, PT, PT, -R3, RZ, RZ ;  /* 0x000000ff03039210 */ /* 0x000fe40007ffe1ff */
[----:B------:R-:W-:-:S04]  /*02a0*/  @!P2 LOP3.LUT R3, RZ, R5, RZ, 0x33, !PT ;  /* 0x00000005ff03a212 */ /* 0x000fc800078e33ff */
[C---:B------:R-:W-:Y:S01]  /*02b0*/  IADD3 R8, PT, PT, -R3.reuse, RZ, RZ ;  /* 0x000000ff03087210 */ /* 0x040fe20007ffe1ff */
[----:B------:R-:W-:-:S04]  /*02c0*/  IMAD R7, R3, UR9, RZ ;  /* 0x0000000903077c24 */ /* 0x000fc8000f8e02ff */
[----:B------:R-:W-:-:S04]  /*02d0*/  IMAD R8, R5, R8, R0 ;  /* 0x0000000805087224 */ /* 0x000fc800078e0200 */
[----:B------:R-:W-:Y:S01]  /*02e0*/  IMAD R8, R8, UR9, RZ ;  /* 0x0000000908087c24 */ /* 0x000fe2000f8e02ff */
[----:B------:R-:W-:Y:S06]  /*02f0*/  BRA.U !UP1, `(.L_x_19) ;  /* 0x0000000509147547 */ /* 0x000fec000b800000 */
[----:B------:R-:W0:Y:S01]  /*0300*/  LDCU.128 UR12, c[0x0][0x380] ;  /* 0x00007000ff0c77ac */ /* 0x000e220008000c00 */
[----:B------:R-:W-:Y:S02]  /*0310*/  MOV R14, RZ ;  /* 0x000000ff000e7202 */ /* 0x000fe40000000f00 */
[----:B------:R-:W-:Y:S01]  /*0320*/  MOV R6, R8 ;  /* 0x0000000800067202 */ /* 0x000fe20000000f00 */
[----:B------:R-:W-:Y:S01]  /*0330*/  ULOP3.LUT UR4, UR9, 0x7ffffff0, URZ, 0xc0, !UPT ;  /* 0x7ffffff009047892 */ /* 0x000fe2000f8ec0ff */
[----:B------:R-:W-:-:S03]  /*0340*/  MOV R9, R7 ;  /* 0x0000000700097202 */ /* 0x000fc60000000f00 */
[----:B------:R-:W-:Y:S02]  /*0350*/  UIADD3 UR11, UPT, UPT, -UR4, URZ, URZ ;  /* 0x000000ff040b7290 */ /* 0x000fe4000fffe1ff */
[----:B0-----:R-:W-:Y:S02]  /*0360*/  UIADD3 UR7, UP1, UPT, UR12, 0x20, URZ ;  /* 0x000000200c077890 */ /* 0x001fe4000ff3e0ff */
[----:B------:R-:W-:Y:S02]  /*0370*/  UIADD3 UR5, UP2, UPT, UR14, 0x20, URZ ;  /* 0x000000200e057890 */ /* 0x000fe4000ff5e0ff */
[----:B------:R-:W-:Y:S02]  /*0380*/  UIADD3.X UR8, UPT, UPT, URZ, UR13, URZ, UP1, !UPT ;  /* 0x0000000dff087290 */ /* 0x000fe40008ffe4ff */
[----:B------:R-:W-:-:S12]  /*0390*/  UIADD3.X UR6, UPT, UPT, URZ, UR15, URZ, UP2, !UPT ;  /* 0x0000000fff067290 */ /* 0x000fd800097fe4ff */
.L_x_20:
[----:B------:R-:W-:Y:S02]  /*03a0*/  MOV R4, UR7 ;  /* 0x0000000700047c02 */ /* 0x000fe40008000f00 */
[----:B------:R-:W-:Y:S02]  /*03b0*/  MOV R5, UR8 ;  /* 0x0000000800057c02 */ /* 0x000fe40008000f00 */
[----:B------:R-:W-:Y:S02]  /*03c0*/  MOV R2, UR5 ;  /* 0x0000000500027c02 */ /* 0x000fe40008000f00 */
[----:B------:R-:W-:Y:S01]  /*03d0*/  MOV R3, UR6 ;  /* 0x0000000600037c02 */ /* 0x000fe20008000f00 */
[----:B------:R-:W-:-:S04]  /*03e0*/  IMAD.WIDE R4, R9, 0x4, R4 ;  /* 0x0000000409047825 */ /* 0x000fc800078e0204 */
[----:B------:R-:W-:Y:S01]  /*03f0*/  IMAD.WIDE R2, R6, 0x4, R2 ;  /* 0x0000000406027825 */ /* 0x000fe200078e0202 */
[----:B------:R-:W2:Y:S04]  /*0400*/  LDG.E R15, desc[UR16][R4.64+-0x20] ;  /* 0xffffe010040f7981 */ /* 0x000ea8000c1e1900 */
[----:B------:R-:W2:Y:S04]  /*0410*/  LDG.E R16, desc[UR16][R2.64+-0x20] ;  /* 0xffffe01002107981 */ /* 0x000ea8000c1e1900 */
[----:B------:R-:W3:Y:S04]  /*0420*/  LDG.E R17, desc[UR16][R4.64+-0x1c] ;  /* 0xffffe41004117981 */ /* 0x000ee8000c1e1900 */
[----:B------:R-:W3:Y:S04]  /*0430*/  LDG.E R24, desc[UR16][R2.64+-0x1c] ;  /* 0xffffe41002187981 */ /* 0x000ee8000c1e1900 */
[----:B------:R-:W4:Y:S04]  /*0440*/  LDG.E R19, desc[UR16][R4.64+-0x18] ;  /* 0xffffe81004137981 */ /* 0x000f28000c1e1900 */
[----:B------:R-:W4:Y:S04]  /*0450*/  LDG.E R18, desc[UR16][R2.64+-0x18] ;  /* 0xffffe81002127981 */ /* 0x000f28000c1e1900 */
[----:B------:R-:W5:Y:S04]  /*0460*/  LDG.E R20, desc[UR16][R4.64+-0x14] ;  /* 0xffffec1004147981 */ /* 0x000f68000c1e1900 */
        /* <DEDUP_REMOVED lines=8> */
[----:B------:R-:W5:Y:S01]  /*04f0*/  LDG.E R27, desc[UR16][R2.64+0x1c] ;  /* 0x00001c10021b7981 */ /* 0x000f62000c1e1900 */
[----:B--2---:R-:W-:-:S03]  /*0500*/  FFMA R14, R15, R16, R14 ;  /* 0x000000100f0e7223 */ /* 0x004fc6000000000e */
[----:B------:R-:W2:Y:S04]  /*0510*/  LDG.E R16, desc[UR16][R4.64+-0x4] ;  /* 0xfffffc1004107981 */ /* 0x000ea8000c1e1900 */
[----:B------:R-:W2:Y:S01]  /*0520*/  LDG.E R15, desc[UR16][R2.64+-0x4] ;  /* 0xfffffc10020f7981 */ /* 0x000ea2000c1e1900 */
[----:B---3--:R-:W-:-:S03]  /*0530*/  FFMA R24, R17, R24, R14 ;  /* 0x0000001811187223 */ /* 0x008fc6000000000e */
[----:B------:R-:W3:Y:S04]  /*0540*/  LDG.E R14, desc[UR16][R4.64] ;  /* 0x00000010040e7981 */ /* 0x000ee8000c1e1900 */
[----:B------:R-:W3:Y:S01]  /*0550*/  LDG.E R17, desc[UR16][R2.64] ;  /* 0x0000001002117981 */ /* 0x000ee2000c1e1900 */
[----:B----4-:R-:W-:-:S03]  /*0560*/  FFMA R25, R19, R18, R24 ;  /* 0x0000001213197223 */ /* 0x010fc60000000018 */
[----:B------:R-:W4:Y:S04]  /*0570*/  LDG.E R18, desc[UR16][R4.64+0x4] ;  /* 0x0000041004127981 */ /* 0x000f28000c1e1900 */
[----:B------:R-:W4:Y:S01]  /*0580*/  LDG.E R19, desc[UR16][R2.64+0x4] ;  /* 0x0000041002137981 */ /* 0x000f22000c1e1900 */
[----:B-----5:R-:W-:-:S03]  /*0590*/  FFMA R25, R20, R21, R25 ;  /* 0x0000001514197223 */ /* 0x020fc60000000019 */
[----:B------:R-:W5:Y:S04]  /*05a0*/  LDG.E R20, desc[UR16][R4.64+0x8] ;  /* 0x0000081004147981 */ /* 0x000f68000c1e1900 */
[----:B------:R-:W5:Y:S01]  /*05b0*/  LDG.E R21, desc[UR16][R2.64+0x8] ;  /* 0x0000081002157981 */ /* 0x000f62000c1e1900 */
[----:B------:R-:W-:-:S03]  /*05c0*/  FFMA R25, R22, R23, R25 ;  /* 0x0000001716197223 */ /* 0x000fc60000000019 */
[----:B------:R-:W5:Y:S04]  /*05d0*/  LDG.E R22, desc[UR16][R4.64+0xc] ;  /* 0x00000c1004167981 */ /* 0x000f68000c1e1900 */
[----:B------:R-:W5:Y:S01]  /*05e0*/  LDG.E R23, desc[UR16][R2.64+0xc] ;  /* 0x00000c1002177981 */ /* 0x000f62000c1e1900 */
[----:B------:R-:W-:-:S03]  /*05f0*/  FFMA R25, R10, R11, R25 ;  /* 0x0000000b0a197223 */ /* 0x000fc60000000019 */
[----:B------:R-:W5:Y:S04]  /*0600*/  LDG.E R10, desc[UR16][R4.64+0x10] ;  /* 0x00001010040a7981 */ /* 0x000f68000c1e1900 */
[----:B------:R-:W5:Y:S01]  /*0610*/  LDG.E R11, desc[UR16][R2.64+0x10] ;  /* 0x00001010020b7981 */ /* 0x000f62000c1e1900 */
[----:B------:R-:W-:-:S03]  /*0620*/  FFMA R29, R12, R13, R25 ;  /* 0x0000000d0c1d7223 */ /* 0x000fc60000000019 */
[----:B------:R-:W5:Y:S04]  /*0630*/  LDG.E R24, desc[UR16][R4.64+0x14] ;  /* 0x0000141004187981 */ /* 0x000f68000c1e1900 */
[----:B------:R-:W5:Y:S04]  /*0640*/  LDG.E R25, desc[UR16][R2.64+0x14] ;  /* 0x0000141002197981 */ /* 0x000f68000c1e1900 */
[----:B------:R-:W5:Y:S04]  /*0650*/  LDG.E R12, desc[UR16][R4.64+0x18] ;  /* 0x00001810040c7981 */ /* 0x000f68000c1e1900 */
[----:B------:R-:W5:Y:S01]  /*0660*/  LDG.E R13, desc[UR16][R2.64+0x18] ;  /* 0x00001810020d7981 */ /* 0x000f62000c1e1900 */
[----:B------:R-:W-:-:S04]  /*0670*/  UIADD3 UR11, UPT, UPT, UR11, 0x10, URZ ;  /* 0x000000100b0b7890 */ /* 0x000fc8000fffe0ff */
[----:B------:R-:W-:Y:S01]  /*0680*/  UISETP.NE.AND UP1, UPT, UR11, URZ, UPT ;  /* 0x000000ff0b00728c */ /* 0x000fe2000bf25270 */
[----:B------:R-:W-:Y:S02]  /*0690*/  IADD3 R9, PT, PT, R9, 0x10, RZ ;  /* 0x0000001009097810 */ /* 0x000fe40007ffe0ff */
[----:B------:R-:W-:Y:S01]  /*06a0*/  IADD3 R6, PT, PT, R6, 0x10, RZ ;  /* 0x0000001006067810 */ /* 0x000fe20007ffe0ff */
[----:B--2---:R-:W-:-:S04]  /*06b0*/  FFMA R15, R16, R15, R29 ;  /* 0x0000000f100f7223 */ /* 0x004fc8000000001d */
[----:B---3--:R-:W-:-:S04]  /*06c0*/  FFMA R15, R14, R17, R15 ;  /* 0x000000110e0f7223 */ /* 0x008fc8000000000f */
[----:B----4-:R-:W-:-:S04]  /*06d0*/  FFMA R15, R18, R19, R15 ;  /* 0x00000013120f7223 */ /* 0x010fc8000000000f */
[----:B-----5:R-:W-:-:S04]  /*06e0*/  FFMA R15, R20, R21, R15 ;  /* 0x00000015140f7223 */ /* 0x020fc8000000000f */
[----:B------:R-:W-:-:S04]  /*06f0*/  FFMA R15, R22, R23, R15 ;  /* 0x00000017160f7223 */ /* 0x000fc8000000000f */
[----:B------:R-:W-:-:S04]  /*0700*/  FFMA R11, R10, R11, R15 ;  /* 0x0000000b0a0b7223 */ /* 0x000fc8000000000f */
[----:B------:R-:W-:-:S04]  /*0710*/  FFMA R11, R24, R25, R11 ;  /* 0x00000019180b7223 */ /* 0x000fc8000000000b */
[----:B------:R-:W-:-:S04]  /*0720*/  FFMA R11, R12, R13, R11 ;  /* 0x0000000d0c0b7223 */ /* 0x000fc8000000000b */
[----:B------:R-:W-:Y:S01]  /*0730*/  FFMA R14, R26, R27, R11 ;  /* 0x0000001b1a0e7223 */ /* 0x000fe2000000000b */
[----:B------:R-:W-:Y:S06]  /*0740*/  BRA.U UP1, `(.L_x_20) ;  /* 0xfffffffd01147547 */ /* 0x000fec000b83ffff */
.L_x_19:
[----:B------:R-:W-:Y:S05]  /*0750*/  BRA.U !UP0, `(.L_x_18) ;  /* 0x00000005082c7547 */ /* 0x000fea000b800000 */
[----:B------:R-:W-:Y:S02]  /*0760*/  UISETP.GE.U32.AND UP0, UPT, UR10, 0x8, UPT ;  /* 0x000000080a00788c */ /* 0x000fe4000bf06070 */
[----:B------:R-:W-:-:S04]  /*0770*/  ULOP3.LUT UR6, UR9, 0x7, URZ, 0xc0, !UPT ;  /* 0x0000000709067892 */ /* 0x000fc8000f8ec0ff */
[----:B------:R-:W-:-:S03]  /*0780*/  UISETP.NE.AND UP1, UPT, UR6, URZ, UPT ;  /* 0x000000ff0600728c */ /* 0x000fc6000bf25270 */
[----:B------:R-:W-:Y:S08]  /*0790*/  BRA.U !UP0, `(.L_x_21) ;  /* 0x00000001087c7547 */ /* 0x000ff0000b800000 */
[----:B------:R-:W0:Y:S01]  /*07a0*/  LDC.64 R2, c[0x0][0x380] ;  /* 0x0000e000ff027b82 */ /* 0x000e220000000a00 */
[----:B------:R-:W-:Y:S02]  /*07b0*/  IADD3 R9, PT, PT, R7, UR4, RZ ;  /* 0x0000000407097c10 */ /* 0x000fe4000fffe0ff */
[----:B------:R-:W-:-:S05]  /*07c0*/  IADD3 R11, PT, PT, R8, UR4, RZ ;  /* 0x00000004080b7c10 */ /* 0x000fca000fffe0ff */
[----:B------:R-:W1:Y:S01]  /*07d0*/  LDC.64 R4, c[0x0][0x388] ;  /* 0x0000e200ff047b82 */ /* 0x000e620000000a00 */
[----:B0-----:R-:W-:-:S05]  /*07e0*/  IMAD.WIDE R2, R9, 0x4, R2 ;  /* 0x0000000409027825 */ /* 0x001fca00078e0202 */
[----:B------:R-:W2:Y:S01]  /*07f0*/  LDG.E R13, desc[UR16][R2.64+0x4] ;  /* 0x00000410020d7981 */ /* 0x000ea2000c1e1900 */
[----:B-1----:R-:W-:-:S03]  /*0800*/  IMAD.WIDE R4, R11, 0x4, R4 ;  /* 0x000000040b047825 */ /* 0x002fc600078e0204 */
[----:B------:R-:W3:Y:S04]  /*0810*/  LDG.E R15, desc[UR16][R2.64+0x8] ;  /* 0x00000810020f7981 */ /* 0x000ee8000c1e1900 */
[----:B------:R-:W4:Y:S04]  /*0820*/  LDG.E R11, desc[UR16][R2.64] ;  /* 0x00000010020b7981 */ /* 0x000f28000c1e1900 */
[----:B------:R-:W4:Y:S04]  /*0830*/  LDG.E R10, desc[UR16][R4.64] ;  /* 0x00000010040a7981 */ /* 0x000f28000c1e1900 */
[----:B------:R-:W2:Y:S04]  /*0840*/  LDG.E R12, desc[UR16][R4.64+0x4] ;  /* 0x00000410040c7981 */ /* 0x000ea8000c1e1900 */
[----:B------:R-:W3:Y:S04]  /*0850*/  LDG.E R16, desc[UR16][R4.64+0x8] ;  /* 0x0000081004107981 */ /* 0x000ee8000c1e1900 */
        /* <DEDUP_REMOVED lines=10> */
[----:B------:R-:W-:Y:S01]  /*0900*/  UIADD3 UR4, UPT, UPT, UR4, 0x8, URZ ;  /* 0x0000000804047890 */ /* 0x000fe2000fffe0ff */
[----:B----4-:R-:W-:-:S04]  /*0910*/  FFMA R10, R11, R10, R14 ;  /* 0x0000000a0b0a7223 */ /* 0x010fc8000000000e */
[----:B--2---:R-:W-:-:S04]  /*0920*/  FFMA R10, R13, R12, R10 ;  /* 0x0000000c0d0a7223 */ /* 0x004fc8000000000a */
[----:B---3--:R-:W-:-:S04]  /*0930*/  FFMA R10, R15, R16, R10 ;  /* 0x000000100f0a7223 */ /* 0x008fc8000000000a */
[----:B-----5:R-:W-:-:S04]  /*0940*/  FFMA R10, R17, R18, R10 ;  /* 0x00000012110a7223 */ /* 0x020fc8000000000a */
[----:B------:R-:W-:-:S04]  /*0950*/  FFMA R10, R19, R20, R10 ;  /* 0x00000014130a7223 */ /* 0x000fc8000000000a */
[----:B------:R-:W-:-:S04]  /*0960*/  FFMA R21, R21, R22, R10 ;  /* 0x0000001615157223 */ /* 0x000fc8000000000a */
[----:B------:R-:W-:-:S04]  /*0970*/  FFMA R6, R6, R9, R21 ;  /* 0x0000000906067223 */ /* 0x000fc80000000015 */
[----:B------:R-:W-:-:S07]  /*0980*/  FFMA R14, R23, R24, R6 ;  /* 0x00000018170e7223 */ /* 0x000fce0000000006 */
.L_x_21:
        /* <DEDUP_REMOVED lines=13> */
[----:B------:R-:W2:Y:S04]  /*0a60*/  LDG.E R6, desc[UR16][R4.64] ;  /* 0x0000001004067981 */ /* 0x000ea8000c1e1900 */
[----:B------:R-:W4:Y:S04]  /*0a70*/  LDG.E R11, desc[UR16][R2.64+0x4] ;  /* 0x00000410020b7981 */ /* 0x000f28000c1e1900 */
[----:B------:R-:W4:Y:S04]  /*0a80*/  LDG.E R10, desc[UR16][R4.64+0x4] ;  /* 0x00000410040a7981 */ /* 0x000f28000c1e1900 */
[----:B------:R-:W3:Y:S04]  /*0a90*/  LDG.E R12, desc[UR16][R4.64+0x8] ;  /* 0x00000810040c7981 */ /* 0x000ee8000c1e1900 */
[----:B------:R-:W5:Y:S04]  /*0aa0*/  LDG.E R15, desc[UR16][R2.64+0xc] ;  /* 0x00000c10020f7981 */ /* 0x000f68000c1e1900 */
[----:B------:R-:W5:Y:S01]  /*0ab0*/  LDG.E R16, desc[UR16][R4.64+0xc] ;  /* 0x00000c1004107981 */ /* 0x000f62000c1e1900 */
[----:B------:R-:W-:Y:S01]  /*0ac0*/  UIADD3 UR4, UPT, UPT, UR4, 0x4, URZ ;  /* 0x0000000404047890 */ /* 0x000fe2000fffe0ff */
[----:B--2---:R-:W-:-:S04]  /*0ad0*/  FFMA R6, R9, R6, R14 ;  /* 0x0000000609067223 */ /* 0x004fc8000000000e */
[----:B----4-:R-:W-:-:S04]  /*0ae0*/  FFMA R6, R11, R10, R6 ;  /* 0x0000000a0b067223 */ /* 0x010fc80000000006 */
[----:B---3--:R-:W-:-:S04]  /*0af0*/  FFMA R6, R13, R12, R6 ;  /* 0x0000000c0d067223 */ /* 0x008fc80000000006 */
[----:B-----5:R-:W-:-:S07]  /*0b00*/  FFMA R14, R15, R16, R6 ;  /* 0x000000100f0e7223 */ /* 0x020fce0000000006 */
.L_x_22:
[----:B------:R-:W-:Y:S05]  /*0b10*/  BRA.U !UP1, `(.L_x_18) ;  /* 0x00000001093c7547 */ /* 0x000fea000b800000 */
[----:B------:R-:W0:Y:S01]  /*0b20*/  LDC.64 R12, c[0x0][0x380] ;  /* 0x0000e000ff0c7b82 */ /* 0x000e220000000a00 */
[----:B------:R-:W-:Y:S01]  /*0b30*/  IADD3 R9, PT, PT, R8, UR4, RZ ;  /* 0x0000000408097c10 */ /* 0x000fe2000fffe0ff */
[----:B------:R-:W-:Y:S01]  /*0b40*/  UIADD3 UR5, UPT, UPT, -UR5, URZ, URZ ;  /* 0x000000ff05057290 */ /* 0x000fe2000fffe1ff */
[----:B------:R-:W-:-:S05]  /*0b50*/  IADD3 R7, PT, PT, R7, UR4, RZ ;  /* 0x0000000407077c10 */ /* 0x000fca000fffe0ff */
[----:B------:R-:W1:Y:S06]  /*0b60*/  LDC.64 R10, c[0x0][0x388] ;  /* 0x0000e200ff0a7b82 */ /* 0x000e6c0000000a00 */
.L_x_23:
[----:B-1----:R-:W-:-:S04]  /*0b70*/  IMAD.WIDE R2, R9, 0x4, R10 ;  /* 0x0000000409027825 */ /* 0x002fc800078e020a */
[----:B0-----:R-:W-:Y:S02]  /*0b80*/  IMAD.WIDE R4, R7, 0x4, R12 ;  /* 0x0000000407047825 */ /* 0x001fe400078e020c */
[----:B------:R-:W2:Y:S04]  /*0b90*/  LDG.E R2, desc[UR16][R2.64] ;  /* 0x0000001002027981 */ /* 0x000ea8000c1e1900 */
[----:B------:R-:W2:Y:S01]  /*0ba0*/  LDG.E R5, desc[UR16][R4.64] ;  /* 0x0000001004057981 */ /* 0x000ea2000c1e1900 */
[----:B------:R-:W-:Y:S01]  /*0bb0*/  UIADD3 UR5, UPT, UPT, UR5, 0x1, URZ ;  /* 0x0000000105057890 */ /* 0x000fe2000fffe0ff */
[----:B------:R-:W-:Y:S02]  /*0bc0*/  IADD3 R9, PT, PT, R9, 0x1, RZ ;  /* 0x0000000109097810 */ /* 0x000fe40007ffe0ff */
[----:B------:R-:W-:Y:S01]  /*0bd0*/  IADD3 R7, PT, PT, R7, 0x1, RZ ;  /* 0x0000000107077810 */ /* 0x000fe20007ffe0ff */
[----:B------:R-:W-:Y:S01]  /*0be0*/  UISETP.NE.AND UP0, UPT, UR5, URZ, UPT ;  /* 0x000000ff0500728c */ /* 0x000fe2000bf05270 */
[----:B--2---:R-:W-:-:S08]  /*0bf0*/  FFMA R14, R5, R2, R14 ;  /* 0x00000002050e7223 */ /* 0x004fd0000000000e */
[----:B------:R-:W-:Y:S05]  /*0c00*/  BRA.U UP0, `(.L_x_23) ;  /* 0xfffffffd00d87547 */ /* 0x000fea000b83ffff */
.L_x_18:
[----:B------:R-:W0:Y:S02]  /*0c10*/  LDC.64 R2, c[0x0][0x390] ;  /* 0x0000e400ff027b82 */ /* 0x000e240000000a00 */
[----:B0-----:R-:W-:-:S05]  /*0c20*/  IMAD.WIDE R2, R0, 0x4, R2 ;  /* 0x0000000400027825 */ /* 0x001fca00078e0202 */
[----:B------:R-:W-:Y:S01]  /*0c30*/  STG.E desc[UR16][R2.64], R14 ;  /* 0x0000000e02007986 */ /* 0x000fe2000c101910 */
[----:B------:R-:W-:Y:S05]  /*0c40*/  EXIT ;  /* 0x000000000000794d */ /* 0x000fea0003800000 */
.L_x_24:
        /* <DEDUP_REMOVED lines=11> */
.L_x_28:


//--------------------- .text._Z29output_layer_gradients_kernelPKfPKiPfii --------------------------
	.section	.text._Z29output_layer_gradients_kernelPKfPKiPfii,"ax",@progbits
	.align	128
        .global         _Z29output_layer_gradients_kernelPKfPKiPfii
        .type           _Z29output_layer_gradients_kernelPKfPKiPfii,@function
        .size           _Z29output_layer_gradients_kernelPKfPKiPfii,(.L_x_29 - _Z29output_layer_gradients_kernelPKfPKiPfii)
        .other          _Z29output_layer_gradients_kernelPKfPKiPfii,@"STO_CUDA_ENTRY STV_DEFAULT"
_Z29output_layer_gradients_kernelPKfPKiPfii:
.text._Z29output_layer_gradients_kernelPKfPKiPfii:
[----:B------:R-:W-:Y:S01]  /*0000*/  LDC R1, c[0x0][0x37c] ;  /* 0x0000df00ff017b82 */ /* 0x000fe20000000800 */
[----:B------:R-:W0:Y:S07]  /*0010*/  S2R R3, SR_TID.X ;  /* 0x0000000000037919 */ /* 0x000e2e0000002100 */
[----:B------:R-:W0:Y:S01]  /*0020*/  S2UR UR4, SR_CTAID.X ;  /* 0x00000000000479c3 */ /* 0x000e220000002500 */
[----:B------:R-:W1:Y:S07]  /*0030*/  LDCU UR5, c[0x0][0x398] ;  /* 0x00007300ff0577ac */ /* 0x000e6e0008000800 */
[----:B------:R-:W0:Y:S02]  /*0040*/  LDC R0, c[0x0][0x360] ;  /* 0x0000d800ff007b82 */ /* 0x000e240000000800 */
[----:B0-----:R-:W-:-:S05]  /*0050*/  IMAD R0, R0, UR4, R3 ;  /* 0x0000000400007c24 */ /* 0x001fca000f8e0203 */
[----:B-1----:R-:W-:-:S13]  /*0060*/  ISETP.GE.AND P0, PT, R0, UR5, PT ;  /* 0x0000000500007c0c */ /* 0x002fda000bf06270 */
[----:B------:R-:W-:Y:S05]  /*0070*/  @P0 EXIT ;  /* 0x000000000000094d */ /* 0x000fea0003800000 */
[----:B------:R-:W0:Y:S01]  /*0080*/  LDC R3, c[0x0][0x39c] ;  /* 0x0000e700ff037b82 */ /* 0x000e220000000800 */
[----:B------:R-:W1:Y:S01]  /*0090*/  LDCU.64 UR4, c[0x0][0x358] ;  /* 0x00006b00ff0477ac */ /* 0x000e620008000a00 */
[----:B0-----:R-:W-:-:S04]  /*00a0*/  IABS R7, R3 ;  /* 0x0000000300077213 */ /* 0x001fc80000000000 */
[----:B------:R-:W0:Y:S08]  /*00b0*/  I2F.RP R2, R7 ;  /* 0x0000000700027306 */ /* 0x000e300000209400 */
[----:B0-----:R-:W0:Y:S02]  /*00c0*/  MUFU.RCP R2, R2 ;  /* 0x0000000200027308 */ /* 0x001e240000001000 */
[----:B0-----:R-:W-:-:S06]  /*00d0*/  VIADD R4, R2, 0xffffffe ;  /* 0x0ffffffe02047836 */ /* 0x001fcc0000000000 */
[----:B------:R0:W2:Y:S02]  /*00e0*/  F2I.FTZ.U32.TRUNC.NTZ R5, R4 ;  /* 0x0000000400057305 */ /* 0x0000a4000021f000 */
[----:B0-----:R-:W-:Y:S02]  /*00f0*/  HFMA2 R4, -RZ, RZ, 0, 0 ;  /* 0x00000000ff047431 */ /* 0x001fe400000001ff */
[----:B--2---:R-:W-:-:S04]  /*0100*/  IMAD.MOV R6, RZ, RZ, -R5 ;  /* 0x000000ffff067224 */ /* 0x004fc800078e0a05 */
[----:B------:R-:W-:Y:S01]  /*0110*/  IMAD R9, R6, R7, RZ ;  /* 0x0000000706097224 */ /* 0x000fe200078e02ff */
[----:B------:R-:W-:-:S03]  /*0120*/  IABS R6, R0 ;  /* 0x0000000000067213 */ /* 0x000fc60000000000 */
[----:B------:R-:W-:-:S06]  /*0130*/  IMAD.HI.U32 R5, R5, R9, R4 ;  /* 0x0000000905057227 */ /* 0x000fcc00078e0004 */
[----:B------:R-:W-:Y:S02]  /*0140*/  IMAD.HI.U32 R8, R5, R6, RZ ;  /* 0x0000000605087227 */ /* 0x000fe400078e00ff */
[----:B------:R-:W0:Y:S02]  /*0150*/  LDC.64 R4, c[0x0][0x388] ;  /* 0x0000e200ff047b82 */ /* 0x000e240000000a00 */
[----:B------:R-:W-:-:S04]  /*0160*/  IMAD.MOV R2, RZ, RZ, -R8 ;  /* 0x000000ffff027224 */ /* 0x000fc800078e0a08 */
[----:B------:R-:W-:-:S05]  /*0170*/  IMAD R2, R7, R2, R6 ;  /* 0x0000000207027224 */ /* 0x000fca00078e0206 */
[----:B------:R-:W-:-:S13]  /*0180*/  ISETP.GT.U32.AND P2, PT, R7, R2, PT ;  /* 0x000000020700720c */ /* 0x000fda0003f44070 */
[-C--:B------:R-:W-:Y:S01]  /*0190*/  @!P2 IADD3 R2, PT, PT, R2, -R7.reuse, RZ ;  /* 0x800000070202a210 */ /* 0x080fe20007ffe0ff */
[----:B------:R-:W-:Y:S01]  /*01a0*/  @!P2 VIADD R8, R8, 0x1 ;  /* 0x000000010808a836 */ /* 0x000fe20000000000 */
[----:B------:R-:W-:Y:S02]  /*01b0*/  ISETP.NE.AND P2, PT, R3, RZ, PT ;  /* 0x000000ff0300720c */ /* 0x000fe40003f45270 */
[----:B------:R-:W-:Y:S02]  /*01c0*/  ISETP.GE.U32.AND P0, PT, R2, R7, PT ;  /* 0x000000070200720c */ /* 0x000fe40003f06070 */
[----:B------:R-:W-:Y:S01]  /*01d0*/  LOP3.LUT R2, R0, R3, RZ, 0x3c, !PT ;  /* 0x0000000300027212 */ /* 0x000fe200078e3cff */
[----:B------:R-:W2:Y:S03]  /*01e0*/  LDC.64 R6, c[0x0][0x380] ;  /* 0x0000e000ff067b82 */ /* 0x000ea60000000a00 */
[----:B------:R-:W-:-:S07]  /*01f0*/  ISETP.GE.AND P1, PT, R2, RZ, PT ;  /* 0x000000ff0200720c */ /* 0x000fce0003f26270 */
[----:B------:R-:W-:-:S05]  /*0200*/  @P0 IADD3 R8, PT, PT, R8, 0x1, RZ ;  /* 0x0000000108080810 */ /* 0x000fca0007ffe0ff */
[----:B------:R-:W-:Y:S02]  /*0210*/  IMAD.MOV.U32 R11, RZ, RZ, R8 ;  /* 0x000000ffff0b7224 */ /* 0x000fe400078e0008 */
[----:B------:R-:W3:Y:S03]  /*0220*/  LDC.64 R8, c[0x0][0x390] ;  /* 0x0000e400ff087b82 */ /* 0x000ee60000000a00 */
[----:B------:R-:W-:Y:S02]  /*0230*/  @!P1 IADD3 R11, PT, PT, -R11, RZ, RZ ;  /* 0x000000ff0b0b9210 */ /* 0x000fe40007ffe1ff */
[----:B------:R-:W-:-:S05]  /*0240*/  @!P2 LOP3.LUT R11, RZ, R3, RZ, 0x33, !PT ;  /* 0x00000003ff0ba212 */ /* 0x000fca00078e33ff */
[----:B0-----:R-:W-:-:S06]  /*0250*/  IMAD.WIDE R4, R11, 0x4, R4 ;  /* 0x000000040b047825 */ /* 0x001fcc00078e0204 */
[----:B-1----:R-:W4:Y:S01]  /*0260*/  LDG.E R4, desc[UR4][R4.64] ;  /* 0x0000000404047981 */ /* 0x002f22000c1e1900 */
[----:B--2---:R-:W-:-:S06]  /*0270*/  IMAD.WIDE R6, R0, 0x4, R6 ;  /* 0x0000000400067825 */ /* 0x004fcc00078e0206 */
[----:B------:R-:W2:Y:S01]  /*0280*/  LDG.E R6, desc[UR4][R6.64] ;  /* 0x0000000406067981 */ /* 0x000ea2000c1e1900 */
[----:B------:R-:W-:-:S05]  /*0290*/  IADD3 R11, PT, PT, -R11, RZ, RZ ;  /* 0x000000ff0b0b7210 */ /* 0x000fca0007ffe1ff */
[----:B------:R-:W-:-:S05]  /*02a0*/  IMAD R3, R3, R11, R0 ;  /* 0x0000000b03037224 */ /* 0x000fca00078e0200 */
[----:B----4-:R-:W-:Y:S01]  /*02b0*/  ISETP.NE.AND P0, PT, R3, R4, PT ;  /* 0x000000040300720c */ /* 0x010fe20003f05270 */
[----:B---3--:R-:W-:-:S03]  /*02c0*/  IMAD.WIDE R2, R0, 0x4, R8 ;  /* 0x0000000400027825 */ /* 0x008fc600078e0208 */
[----:B------:R-:W-:-:S05]  /*02d0*/  FSEL R11, RZ, 1, P0 ;  /* 0x3f800000ff0b7808 */ /* 0x000fca0000000000 */
[----:B--2---:R-:W-:-:S05]  /*02e0*/  FADD R11, R6, -R11 ;  /* 0x8000000b060b7221 */ /* 0x004fca0000000000 */
[----:B------:R-:W-:Y:S01]  /*02f0*/  STG.E desc[UR4][R2.64], R11 ;  /* 0x0000000b02007986 */ /* 0x000fe2000c101904 */
[----:B------:R-:W-:Y:S05]  /*0300*/  EXIT ;  /* 0x000000000000794d */ /* 0x000fea0003800000 */
.L_x_25:
        /* <DEDUP_REMOVED lines=15> */
.L_x_29:


//--------------------- .text._Z22relu_derivative_kernelPKfPfi --------------------------
	.section	.text._Z22relu_derivative_kernelPKfPfi,"ax",@progbits
	.align	128
        .global         _Z22relu_derivative_kernelPKfPfi
        .type           _Z22relu_derivative_kernelPKfPfi,@function
        .size           _Z22relu_derivative_kernelPKfPfi,(.L_x_30 - _Z22relu_derivative_kernelPKfPfi)
        .other          _Z22relu_derivative_kernelPKfPfi,@"STO_CUDA_ENTRY STV_DEFAULT"
_Z22relu_derivative_kernelPKfPfi:
.text._Z22relu_derivative_kernelPKfPfi:
        /* <DEDUP_REMOVED lines=8> */
[----:B------:R-:W0:Y:S01]  /*0080*/  LDC.64 R2, c[0x0][0x380] ;  /* 0x0000e000ff027b82 */ /* 0x000e220000000a00 */
[----:B------:R-:W1:Y:S07]  /*0090*/  LDCU.64 UR4, c[0x0][0x358] ;  /* 0x00006b00ff0477ac */ /* 0x000e6e0008000a00 */
[----:B------:R-:W2:Y:S01]  /*00a0*/  LDC.64 R4, c[0x0][0x388] ;  /* 0x0000e200ff047b82 */ /* 0x000ea20000000a00 */
[----:B0-----:R-:W-:-:S06]  /*00b0*/  IMAD.WIDE R2, R7, 0x4, R2 ;  /* 0x0000000407027825 */ /* 0x001fcc00078e0202 */
[----:B-1----:R-:W3:Y:S01]  /*00c0*/  LDG.E R2, desc[UR4][R2.64] ;  /* 0x0000000402027981 */ /* 0x002ee2000c1e1900 */
[----:B--2---:R-:W-:Y:S01]  /*00d0*/  IMAD.WIDE R4, R7, 0x4, R4 ;  /* 0x0000000407047825 */ /* 0x004fe200078e0204 */
[----:B---3--:R-:W-:-:S05]  /*00e0*/  FSET.BF.GT.AND R7, R2, RZ, PT ;  /* 0x000000ff0207720a */ /* 0x008fca0003804000 */
[----:B------:R-:W-:Y:S01]  /*00f0*/  STG.E desc[UR4][R4.64], R7 ;  /* 0x0000000704007986 */ /* 0x000fe2000c101904 */
[----:B------:R-:W-:Y:S05]  /*0100*/  EXIT ;  /* 0x000000000000794d */ /* 0x000fea0003800000 */
.L_x_26:
        /* <DEDUP_REMOVED lines=15> */
.L_x_30:


//--------------------- .nv.shared.reserved.0     --------------------------
	.section	.nv.shared.reserved.0,"aw",@nobits
	.weak		__nv_reservedSMEM_offset_0_alias
	.size		__nv_reservedSMEM_offset_0_alias, 0, 64
	.other		__nv_reservedSMEM_offset_0_alias,@"STO_CUDA_RESERVED_SHARED STV_DEFAULT"
__nv_reservedSMEM_offset_0_alias:
	.zero		0
	.zero		64


//--------------------- .nv.constant0._Z24compute_gradients_kernelPKfS0_PfS1_iii --------------------------
	.section	.nv.constant0._Z24compute_gradients_kernelPKfS0_PfS1_iii,"a",@progbits
	.sectionflags	@""
	.align	4
.nv.constant0._Z24compute_gradients_kernelPKfS0_PfS1_iii:
	.zero		940


//--------------------- .nv.constant0._Z29hidden_layer_gradients_kernelPKfS0_Pfiii --------------------------
	.section	.nv.constant0._Z29hidden_layer_gradients_kernelPKfS0_Pfiii,"a",@progbits
	.sectionflags	@""
	.align	4
.nv.constant0._Z29hidden_layer_gradients_kernelPKfS0_Pfiii:
	.zero		932


//--------------------- .nv.constant0._Z29output_layer_gradients_kernelPKfPKiPfii --------------------------
	.section	.nv.constant0._Z29output_layer_gradients_kernelPKfPKiPfii,"a",@progbits
	.sectionflags	@""
	.align	4
.nv.constant0._Z29output_layer_gradients_kernelPKfPKiPfii:
	.zero		928


//--------------------- .nv.constant0._Z22relu_derivative_kernelPKfPfi --------------------------
	.section	.nv.constant0._Z22relu_derivative_kernelPKfPfi,"a",@progbits
	.sectionflags	@""
	.align	4
.nv.constant0._Z22relu_derivative_kernelPKfPfi:
	.zero		916


//--------------------- SYMBOLS --------------------------

	.type		.nv.reservedSmem.offset0,@object
	.size		.nv.reservedSmem.offset0,0x4
